	.target	sm_103a

	.elftype	@"ET_EXEC"


//--------------------- .note.nv.tkinfo           --------------------------
	.section	.note.nv.tkinfo,"",@"SHT_NOTE"
	.sectionflags	@"SHF_NOTE_NV_TKINFO"
	.tkinfo
        /*0018*/ 	.word	0x00000002
        /*0030*/ 	.string	""
        /*0030*/ 	.string	"ptxas"
        /*0030*/ 	.string	"Cuda compilation tools, release 13.0, V13.0.88"
        /*0030*/ 	.string	"Build cuda_13.0.r13.0/compiler.36424714_0"
        /*0030*/ 	.string	"-arch sm_103a -m 64 "



//--------------------- .note.nv.cuinfo           --------------------------
	.section	.note.nv.cuinfo,"",@"SHT_NOTE"
	.sectionflags	@"SHF_NOTE_NV_CUINFO"
        /*0018*/ 	.short	0x0002
        /*001a*/ 	.short	0x0067
        /*001c*/ 	.short	0x0082
	.zero		2


//--------------------- .nv.info                  --------------------------
	.section	.nv.info,"",@"SHT_CUDA_INFO"
	.align	4


	//----- nvinfo : EIATTR_REGCOUNT
	.align		4
        /*0000*/ 	.byte	0x04, 0x2f
        /*0002*/ 	.short	(.L_1 - .L_0)
	.align		4
.L_0:
        /*0004*/ 	.word	index@(_ZN17fastertransformer32add_bias_gelu_COL32_int32I_int8OEPaPKiPKfiiS4_S4_S4_)
        /*0008*/ 	.word	0x00000016


	//----- nvinfo : EIATTR_FRAME_SIZE
	.align		4
.L_1:
        /*000c*/ 	.byte	0x04, 0x11
        /*000e*/ 	.short	(.L_3 - .L_2)
	.align		4
.L_2:
        /*0010*/ 	.word	index@(_ZN17fastertransformer32add_bias_gelu_COL32_int32I_int8OEPaPKiPKfiiS4_S4_S4_)
        /*0014*/ 	.word	0x00000000


	//----- nvinfo : EIATTR_REGCOUNT
	.align		4
.L_3:
        /*0018*/ 	.byte	0x04, 0x2f
        /*001a*/ 	.short	(.L_5 - .L_4)
	.align		4
.L_4:
        /*001c*/ 	.word	index@(_ZN17fastertransformer32add_bias_gelu_COL32_int32I_int8OEP5char4PK4int4PK7__half2iiPK6float4PKfSC_)
        /*0020*/ 	.word	0x0000001a


	//----- nvinfo : EIATTR_FRAME_SIZE
	.align		4
.L_5:
        /*0024*/ 	.byte	0x04, 0x11
        /*0026*/ 	.short	(.L_7 - .L_6)
	.align		4
.L_6:
        /*0028*/ 	.word	index@(_ZN17fastertransformer32add_bias_gelu_COL32_int32I_int8OEP5char4PK4int4PK7__half2iiPK6float4PKfSC_)
        /*002c*/ 	.word	0x00000000


	//----- nvinfo : EIATTR_REGCOUNT
	.align		4
.L_7:
        /*0030*/ 	.byte	0x04, 0x2f
        /*0032*/ 	.short	(.L_9 - .L_8)
	.align		4
.L_8:
        /*0034*/ 	.word	index@(_ZN17fastertransformer26add_bias_gelu_COL32_int8IOI6__halfEEvPaPKT_iiPKfS7_)
        /*0038*/ 	.word	0x00000017


	//----- nvinfo : EIATTR_FRAME_SIZE
	.align		4
.L_9:
        /*003c*/ 	.byte	0x04, 0x11
        /*003e*/ 	.short	(.L_11 - .L_10)
	.align		4
.L_10:
        /*0040*/ 	.word	index@(_ZN17fastertransformer26add_bias_gelu_COL32_int8IOI6__halfEEvPaPKT_iiPKfS7_)
        /*0044*/ 	.word	0x00000000


	//----- nvinfo : EIATTR_REGCOUNT
	.align		4
.L_11:
        /*0048*/ 	.byte	0x04, 0x2f
        /*004a*/ 	.short	(.L_13 - .L_12)
	.align		4
.L_12:
        /*004c*/ 	.word	index@(_ZN17fastertransformer26add_bias_gelu_COL32_int8IOIfEEvPaPKaPKT_iiPKfS8_)
        /*0050*/ 	.word	0x0000001a


	//----- nvinfo : EIATTR_FRAME_SIZE
	.align		4
.L_13:
        /*0054*/ 	.byte	0x04, 0x11
        /*0056*/ 	.short	(.L_15 - .L_14)
	.align		4
.L_14:
        /*0058*/ 	.word	index@(_ZN17fastertransformer26add_bias_gelu_COL32_int8IOIfEEvPaPKaPKT_iiPKfS8_)
        /*005c*/ 	.word	0x00000000


	//----- nvinfo : EIATTR_REGCOUNT
	.align		4
.L_15:
        /*0060*/ 	.byte	0x04, 0x2f
        /*0062*/ 	.short	(.L_17 - .L_16)
	.align		4
.L_16:
        /*0064*/ 	.word	index@(_ZN17fastertransformer26add_bias_gelu_COL32_int8IOI6__halfEEvPaPKaPKT_iiPKfS9_)
        /*0068*/ 	.word	0x00000018


	//----- nvinfo : EIATTR_FRAME_SIZE
	.align		4
.L_17:
        /*006c*/ 	.byte	0x04, 0x11
        /*006e*/ 	.short	(.L_19 - .L_18)
	.align		4
.L_18:
        /*0070*/ 	.word	index@(_ZN17fastertransformer26add_bias_gelu_COL32_int8IOI6__halfEEvPaPKaPKT_iiPKfS9_)
        /*0074*/ 	.word	0x00000000


	//----- nvinfo : EIATTR_REGCOUNT
	.align		4
.L_19:
        /*0078*/ 	.byte	0x04, 0x2f
        /*007a*/ 	.short	(.L_21 - .L_20)
	.align		4
.L_20:
        /*007c*/ 	.word	index@(_ZN17fastertransformer26add_bias_gelu_COL32_int8IOIfEEvPaPKT_iiPKfS6_)
        /*0080*/ 	.word	0x0000001a


	//----- nvinfo : EIATTR_FRAME_SIZE
	.align		4
.L_21:
        /*0084*/ 	.byte	0x04, 0x11
        /*0086*/ 	.short	(.L_23 - .L_22)
	.align		4
.L_22:
        /*0088*/ 	.word	index@(_ZN17fastertransformer26add_bias_gelu_COL32_int8IOIfEEvPaPKT_iiPKfS6_)
        /*008c*/ 	.word	0x00000000


	//----- nvinfo : EIATTR_REGCOUNT
	.align		4
.L_23:
        /*0090*/ 	.byte	0x04, 0x2f
        /*0092*/ 	.short	(.L_25 - .L_24)
	.align		4
.L_24:
        /*0094*/ 	.word	index@(_ZN17fastertransformer24add_bias_gelu_ROW_int8IOIfEEvPaPKaPKT_iiPKfS8_)
        /*0098*/ 	.word	0x00000018


	//----- nvinfo : EIATTR_FRAME_SIZE
	.align		4
.L_25:
        /*009c*/ 	.byte	0x04, 0x11
        /*009e*/ 	.short	(.L_27 - .L_26)
	.align		4
.L_26:
        /*00a0*/ 	.word	index@(_ZN17fastertransformer24add_bias_gelu_ROW_int8IOIfEEvPaPKaPKT_iiPKfS8_)
        /*00a4*/ 	.word	0x00000000


	//----- nvinfo : EIATTR_REGCOUNT
	.align		4
.L_27:
        /*00a8*/ 	.byte	0x04, 0x2f
        /*00aa*/ 	.short	(.L_29 - .L_28)
	.align		4
.L_28:
        /*00ac*/ 	.word	index@(_ZN17fastertransformer24add_bias_gelu_ROW_int8IOI6__halfEEvPaPKaPKT_iiPKfS9_)
        /*00b0*/ 	.word	0x00000015


	//----- nvinfo : EIATTR_FRAME_SIZE
	.align		4
.L_29:
        /*00b4*/ 	.byte	0x04, 0x11
        /*00b6*/ 	.short	(.L_31 - .L_30)
	.align		4
.L_30:
        /*00b8*/ 	.word	index@(_ZN17fastertransformer24add_bias_gelu_ROW_int8IOI6__halfEEvPaPKaPKT_iiPKfS9_)
        /*00bc*/ 	.word	0x00000000


	//----- nvinfo : EIATTR_MIN_STACK_SIZE
	.align		4
.L_31:
        /*00c0*/ 	.byte	0x04, 0x12
        /*00c2*/ 	.short	(.L_33 - .L_32)
	.align		4
.L_32:
        /*00c4*/ 	.word	index@(_ZN17fastertransformer24add_bias_gelu_ROW_int8IOI6__halfEEvPaPKaPKT_iiPKfS9_)
        /*00c8*/ 	.word	0x00000000


	//----- nvinfo : EIATTR_MIN_STACK_SIZE
	.align		4
.L_33:
        /*00cc*/ 	.byte	0x04, 0x12
        /*00ce*/ 	.short	(.L_35 - .L_34)
	.align		4
.L_34:
        /*00d0*/ 	.word	index@(_ZN17fastertransformer24add_bias_gelu_ROW_int8IOIfEEvPaPKaPKT_iiPKfS8_)
        /*00d4*/ 	.word	0x00000000


	//----- nvinfo : EIATTR_MIN_STACK_SIZE
	.align		4
.L_35:
        /*00d8*/ 	.byte	0x04, 0x12
        /*00da*/ 	.short	(.L_37 - .L_36)
	.align		4
.L_36:
        /*00dc*/ 	.word	index@(_ZN17fastertransformer26add_bias_gelu_COL32_int8IOIfEEvPaPKT_iiPKfS6_)
        /*00e0*/ 	.word	0x00000000


	//----- nvinfo : EIATTR_MIN_STACK_SIZE
	.align		4
.L_37:
        /*00e4*/ 	.byte	0x04, 0x12
        /*00e6*/ 	.short	(.L_39 - .L_38)
	.align		4
.L_38:
        /*00e8*/ 	.word	index@(_ZN17fastertransformer26add_bias_gelu_COL32_int8IOI6__halfEEvPaPKaPKT_iiPKfS9_)
        /*00ec*/ 	.word	0x00000000


	//----- nvinfo : EIATTR_MIN_STACK_SIZE
	.align		4
.L_39:
        /*00f0*/ 	.byte	0x04, 0x12
        /*00f2*/ 	.short	(.L_41 - .L_40)
	.align		4
.L_40:
        /*00f4*/ 	.word	index@(_ZN17fastertransformer26add_bias_gelu_COL32_int8IOIfEEvPaPKaPKT_iiPKfS8_)
        /*00f8*/ 	.word	0x00000000


	//----- nvinfo : EIATTR_MIN_STACK_SIZE
	.align		4
.L_41:
        /*00fc*/ 	.byte	0x04, 0x12
        /*00fe*/ 	.short	(.L_43 - .L_42)
	.align		4
.L_42:
        /*0100*/ 	.word	index@(_ZN17fastertransformer26add_bias_gelu_COL32_int8IOI6__halfEEvPaPKT_iiPKfS7_)
        /*0104*/ 	.word	0x00000000


	//----- nvinfo : EIATTR_MIN_STACK_SIZE
	.align		4
.L_43:
        /*0108*/ 	.byte	0x04, 0x12
        /*010a*/ 	.short	(.L_45 - .L_44)
	.align		4
.L_44:
        /*010c*/ 	.word	index@(_ZN17fastertransformer32add_bias_gelu_COL32_int32I_int8OEP5char4PK4int4PK7__half2iiPK6float4PKfSC_)
        /*0110*/ 	.word	0x00000000


	//----- nvinfo : EIATTR_MIN_STACK_SIZE
	.align		4
.L_45:
        /*0114*/ 	.byte	0x04, 0x12
        /*0116*/ 	.short	(.L_47 - .L_46)
	.align		4
.L_46:
        /*0118*/ 	.word	index@(_ZN17fastertransformer32add_bias_gelu_COL32_int32I_int8OEPaPKiPKfiiS4_S4_S4_)
        /*011c*/ 	.word	0x00000000
.L_47:


//--------------------- .nv.compat                --------------------------
	.section	.nv.compat,"",@"SHT_CUDA_COMPAT_INFO"
	.align	4
        /*0000*/ 	.byte	0x02, 0x09, 0x01, 0x00, 0x02, 0x02, 0x01, 0x00, 0x02, 0x05, 0x05, 0x00, 0x03, 0x07, 0x01, 0x01
        /*0010*/ 	.byte	0x02, 0x03, 0x00, 0x00, 0x02, 0x06, 0x01, 0x00, 0x04, 0x0b, 0x08, 0x00, 0x00, 0x00, 0x00, 0x00
        /*0020*/ 	.byte	0x00, 0x00, 0x00, 0x00


//--------------------- .nv.info._ZN17fastertransformer24add_bias_gelu_ROW_int8IOI6__halfEEvPaPKaPKT_iiPKfS9_ --------------------------
	.section	.nv.info._ZN17fastertransformer24add_bias_gelu_ROW_int8IOI6__halfEEvPaPKaPKT_iiPKfS9_,"",@"SHT_CUDA_INFO"
	.sectionflags	@""
	.align	4


	//----- nvinfo : EIATTR_CUDA_API_VERSION
	.align		4
        /*0000*/ 	.byte	0x04, 0x37
        /*0002*/ 	.short	(.L_49 - .L_48)
.L_48:
        /*0004*/ 	.word	0x00000082


	//----- nvinfo : EIATTR_KPARAM_INFO
	.align		4
.L_49:
        /*0008*/ 	.byte	0x04, 0x17
        /*000a*/ 	.short	(.L_51 - .L_50)
.L_50:
        /*000c*/ 	.word	0x00000000
        /*0010*/ 	.short	0x0006
        /*0012*/ 	.short	0x0028
        /*0014*/ 	.byte	0x00, 0xf5, 0x21, 0x00


	//----- nvinfo : EIATTR_KPARAM_INFO
	.align		4
.L_51:
        /*0018*/ 	.byte	0x04, 0x17
        /*001a*/ 	.short	(.L_53 - .L_52)
.L_52:
        /*001c*/ 	.word	0x00000000
        /*0020*/ 	.short	0x0005
        /*0022*/ 	.short	0x0020
        /*0024*/ 	.byte	0x00, 0xf5, 0x21, 0x00


	//----- nvinfo : EIATTR_KPARAM_INFO
	.align		4
.L_53:
        /*0028*/ 	.byte	0x04, 0x17
        /*002a*/ 	.short	(.L_55 - .L_54)
.L_54:
        /*002c*/ 	.word	0x00000000
        /*0030*/ 	.short	0x0004
        /*0032*/ 	.short	0x001c
        /*0034*/ 	.byte	0x00, 0xf0, 0x11, 0x00


	//----- nvinfo : EIATTR_KPARAM_INFO
	.align		4
.L_55:
        /*0038*/ 	.byte	0x04, 0x17
        /*003a*/ 	.short	(.L_57 - .L_56)
.L_56:
        /*003c*/ 	.word	0x00000000
        /*0040*/ 	.short	0x0003
        /*0042*/ 	.short	0x0018
        /*0044*/ 	.byte	0x00, 0xf0, 0x11, 0x00


	//----- nvinfo : EIATTR_KPARAM_INFO
	.align		4
.L_57:
        /*0048*/ 	.byte	0x04, 0x17
        /*004a*/ 	.short	(.L_59 - .L_58)
.L_58:
        /*004c*/ 	.word	0x00000000
        /*0050*/ 	.short	0x0002
        /*0052*/ 	.short	0x0010
        /*0054*/ 	.byte	0x00, 0xf5, 0x21, 0x00


	//----- nvinfo : EIATTR_KPARAM_INFO
	.align		4
.L_59:
        /*0058*/ 	.byte	0x04, 0x17
        /*005a*/ 	.short	(.L_61 - .L_60)
.L_60:
        /*005c*/ 	.word	0x00000000
        /*0060*/ 	.short	0x0001
        /*0062*/ 	.short	0x0008
        /*0064*/ 	.byte	0x00, 0xf5, 0x21, 0x00


	//----- nvinfo : EIATTR_KPARAM_INFO
	.align		4
.L_61:
        /*0068*/ 	.byte	0x04, 0x17
        /*006a*/ 	.short	(.L_63 - .L_62)
.L_62:
        /*006c*/ 	.word	0x00000000
        /*0070*/ 	.short	0x0000
        /*0072*/ 	.short	0x0000
        /*0074*/ 	.byte	0x00, 0xf5, 0x21, 0x00


	//----- nvinfo : EIATTR_SPARSE_MMA_MASK
	.align		4
.L_63:
        /*0078*/ 	.byte	0x03, 0x50
        /*007a*/ 	.short	0x0000


	//----- nvinfo : EIATTR_MAXREG_COUNT
	.align		4
        /*007c*/ 	.byte	0x03, 0x1b
        /*007e*/ 	.short	0x00ff


	//----- nvinfo : EIATTR_MERCURY_ISA_VERSION
	.align		4
        /*0080*/ 	.byte	0x03, 0x5f
        /*0082*/ 	.short	0x0101


	//----- nvinfo : EIATTR_VRC_CTA_INIT_COUNT
	.align		4
        /*0084*/ 	.byte	0x02, 0x4a
	.zero		1
	.zero		1


	//----- nvinfo : EIATTR_EXIT_INSTR_OFFSETS
	.align		4
        /*0088*/ 	.byte	0x04, 0x1c
        /*008a*/ 	.short	(.L_65 - .L_64)


	//   ....[0]....
.L_64:
        /*008c*/ 	.word	0x00000500


	//----- nvinfo : EIATTR_CBANK_PARAM_SIZE
	.align		4
.L_65:
        /*0090*/ 	.byte	0x03, 0x19
        /*0092*/ 	.short	0x0030


	//----- nvinfo : EIATTR_PARAM_CBANK
	.align		4
        /*0094*/ 	.byte	0x04, 0x0a
        /*0096*/ 	.short	(.L_67 - .L_66)
	.align		4
.L_66:
        /*0098*/ 	.word	index@(.nv.constant0._ZN17fastertransformer24add_bias_gelu_ROW_int8IOI6__halfEEvPaPKaPKT_iiPKfS9_)
        /*009c*/ 	.short	0x0380
        /*009e*/ 	.short	0x0030


	//----- nvinfo : EIATTR_SW_WAR
	.align		4
.L_67:
        /*00a0*/ 	.byte	0x04, 0x36
        /*00a2*/ 	.short	(.L_69 - .L_68)
.L_68:
        /*00a4*/ 	.word	0x00000008
.L_69:


//--------------------- .nv.info._ZN17fastertransformer24add_bias_gelu_ROW_int8IOIfEEvPaPKaPKT_iiPKfS8_ --------------------------
	.section	.nv.info._ZN17fastertransformer24add_bias_gelu_ROW_int8IOIfEEvPaPKaPKT_iiPKfS8_,"",@"SHT_CUDA_INFO"
	.sectionflags	@""
	.align	4


	//----- nvinfo : EIATTR_CUDA_API_VERSION
	.align		4
        /*0000*/ 	.byte	0x04, 0x37
        /*0002*/ 	.short	(.L_71 - .L_70)
.L_70:
        /*0004*/ 	.word	0x00000082


	//----- nvinfo : EIATTR_KPARAM_INFO
	.align		4
.L_71:
        /*0008*/ 	.byte	0x04, 0x17
        /*000a*/ 	.short	(.L_73 - .L_72)
.L_72:
        /*000c*/ 	.word	0x00000000
        /*0010*/ 	.short	0x0006
        /*0012*/ 	.short	0x0028
        /*0014*/ 	.byte	0x00, 0xf5, 0x21, 0x00


	//----- nvinfo : EIATTR_KPARAM_INFO
	.align		4
.L_73:
        /*0018*/ 	.byte	0x04, 0x17
        /*001a*/ 	.short	(.L_75 - .L_74)
.L_74:
        /*001c*/ 	.word	0x00000000
        /*0020*/ 	.short	0x0005
        /*0022*/ 	.short	0x0020
        /*0024*/ 	.byte	0x00, 0xf5, 0x21, 0x00


	//----- nvinfo : EIATTR_KPARAM_INFO
	.align		4
.L_75:
        /*0028*/ 	.byte	0x04, 0x17
        /*002a*/ 	.short	(.L_77 - .L_76)
.L_76:
        /*002c*/ 	.word	0x00000000
        /*0030*/ 	.short	0x0004
        /*0032*/ 	.short	0x001c
        /*0034*/ 	.byte	0x00, 0xf0, 0x11, 0x00


	//----- nvinfo : EIATTR_KPARAM_INFO
	.align		4
.L_77:
        /*0038*/ 	.byte	0x04, 0x17
        /*003a*/ 	.short	(.L_79 - .L_78)
.L_78:
        /*003c*/ 	.word	0x00000000
        /*0040*/ 	.short	0x0003
        /*0042*/ 	.short	0x0018
        /*0044*/ 	.byte	0x00, 0xf0, 0x11, 0x00


	//----- nvinfo : EIATTR_KPARAM_INFO
	.align		4
.L_79:
        /*0048*/ 	.byte	0x04, 0x17
        /*004a*/ 	.short	(.L_81 - .L_80)
.L_80:
        /*004c*/ 	.word	0x00000000
        /*0050*/ 	.short	0x0002
        /*0052*/ 	.short	0x0010
        /*0054*/ 	.byte	0x00, 0xf5, 0x21, 0x00


	//----- nvinfo : EIATTR_KPARAM_INFO
	.align		4
.L_81:
        /*0058*/ 	.byte	0x04, 0x17
        /*005a*/ 	.short	(.L_83 - .L_82)
.L_82:
        /*005c*/ 	.word	0x00000000
        /*0060*/ 	.short	0x0001
        /*0062*/ 	.short	0x0008
        /*0064*/ 	.byte	0x00, 0xf5, 0x21, 0x00


	//----- nvinfo : EIATTR_KPARAM_INFO
	.align		4
.L_83:
        /*0068*/ 	.byte	0x04, 0x17
        /*006a*/ 	.short	(.L_85 - .L_84)
.L_84:
        /*006c*/ 	.word	0x00000000
        /*0070*/ 	.short	0x0000
        /*0072*/ 	.short	0x0000
        /*0074*/ 	.byte	0x00, 0xf5, 0x21, 0x00


	//----- nvinfo : EIATTR_SPARSE_MMA_MASK
	.align		4
.L_85:
        /*0078*/ 	.byte	0x03, 0x50
        /*007a*/ 	.short	0x0000


	//----- nvinfo : EIATTR_MAXREG_COUNT
	.align		4
        /*007c*/ 	.byte	0x03, 0x1b
        /*007e*/ 	.short	0x00ff


	//----- nvinfo : EIATTR_MERCURY_ISA_VERSION
	.align		4
        /*0080*/ 	.byte	0x03, 0x5f
        /*0082*/ 	.short	0x0101


	//----- nvinfo : EIATTR_VRC_CTA_INIT_COUNT
	.align		4
        /*0084*/ 	.byte	0x02, 0x4a
	.zero		1
	.zero		1


	//----- nvinfo : EIATTR_EXIT_INSTR_OFFSETS
	.align		4
        /*0088*/ 	.byte	0x04, 0x1c
        /*008a*/ 	.short	(.L_87 - .L_86)


	//   ....[0]....
.L_86:
        /*008c*/ 	.word	0x000004c0


	//----- nvinfo : EIATTR_CBANK_PARAM_SIZE
	.align		4
.L_87:
        /*0090*/ 	.byte	0x03, 0x19
        /*0092*/ 	.short	0x0030


	//----- nvinfo : EIATTR_PARAM_CBANK
	.align		4
        /*0094*/ 	.byte	0x04, 0x0a
        /*0096*/ 	.short	(.L_89 - .L_88)
	.align		4
.L_88:
        /*0098*/ 	.word	index@(.nv.constant0._ZN17fastertransformer24add_bias_gelu_ROW_int8IOIfEEvPaPKaPKT_iiPKfS8_)
        /*009c*/ 	.short	0x0380
        /*009e*/ 	.short	0x0030


	//----- nvinfo : EIATTR_SW_WAR
	.align		4
.L_89:
        /*00a0*/ 	.byte	0x04, 0x36
        /*00a2*/ 	.short	(.L_91 - .L_90)
.L_90:
        /*00a4*/ 	.word	0x00000008
.L_91:


//--------------------- .nv.info._ZN17fastertransformer26add_bias_gelu_COL32_int8IOIfEEvPaPKT_iiPKfS6_ --------------------------
	.section	.nv.info._ZN17fastertransformer26add_bias_gelu_COL32_int8IOIfEEvPaPKT_iiPKfS6_,"",@"SHT_CUDA_INFO"
	.sectionflags	@""
	.align	4


	//----- nvinfo : EIATTR_CUDA_API_VERSION
	.align		4
        /*0000*/ 	.byte	0x04, 0x37
        /*0002*/ 	.short	(.L_93 - .L_92)
.L_92:
        /*0004*/ 	.word	0x00000082


	//----- nvinfo : EIATTR_KPARAM_INFO
	.align		4
.L_93:
        /*0008*/ 	.byte	0x04, 0x17
        /*000a*/ 	.short	(.L_95 - .L_94)
.L_94:
        /*000c*/ 	.word	0x00000000
        /*0010*/ 	.short	0x0005
        /*0012*/ 	.short	0x0020
        /*0014*/ 	.byte	0x00, 0xf5, 0x21, 0x00


	//----- nvinfo : EIATTR_KPARAM_INFO
	.align		4
.L_95:
        /*0018*/ 	.byte	0x04, 0x17
        /*001a*/ 	.short	(.L_97 - .L_96)
.L_96:
        /*001c*/ 	.word	0x00000000
        /*0020*/ 	.short	0x0004
        /*0022*/ 	.short	0x0018
        /*0024*/ 	.byte	0x00, 0xf5, 0x21, 0x00


	//----- nvinfo : EIATTR_KPARAM_INFO
	.align		4
.L_97:
        /*0028*/ 	.byte	0x04, 0x17
        /*002a*/ 	.short	(.L_99 - .L_98)
.L_98:
        /*002c*/ 	.word	0x00000000
        /*0030*/ 	.short	0x0003
        /*0032*/ 	.short	0x0014
        /*0034*/ 	.byte	0x00, 0xf0, 0x11, 0x00


	//----- nvinfo : EIATTR_KPARAM_INFO
	.align		4
.L_99:
        /*0038*/ 	.byte	0x04, 0x17
        /*003a*/ 	.short	(.L_101 - .L_100)
.L_100:
        /*003c*/ 	.word	0x00000000
        /*0040*/ 	.short	0x0002
        /*0042*/ 	.short	0x0010
        /*0044*/ 	.byte	0x00, 0xf0, 0x11, 0x00


	//----- nvinfo : EIATTR_KPARAM_INFO
	.align		4
.L_101:
        /*0048*/ 	.byte	0x04, 0x17
        /*004a*/ 	.short	(.L_103 - .L_102)
.L_102:
        /*004c*/ 	.word	0x00000000
        /*0050*/ 	.short	0x0001
        /*0052*/ 	.short	0x0008
        /*0054*/ 	.byte	0x00, 0xf5, 0x21, 0x00


	//----- nvinfo : EIATTR_KPARAM_INFO
	.align		4
.L_103:
        /*0058*/ 	.byte	0x04, 0x17
        /*005a*/ 	.short	(.L_105 - .L_104)
.L_104:
        /*005c*/ 	.word	0x00000000
        /*0060*/ 	.short	0x0000
        /*0062*/ 	.short	0x0000
        /*0064*/ 	.byte	0x00, 0xf5, 0x21, 0x00


	//----- nvinfo : EIATTR_SPARSE_MMA_MASK
	.align		4
.L_105:
        /*0068*/ 	.byte	0x03, 0x50
        /*006a*/ 	.short	0x0000


	//----- nvinfo : EIATTR_MAXREG_COUNT
	.align		4
        /*006c*/ 	.byte	0x03, 0x1b
        /*006e*/ 	.short	0x00ff


	//----- nvinfo : EIATTR_MERCURY_ISA_VERSION
	.align		4
        /*0070*/ 	.byte	0x03, 0x5f
        /*0072*/ 	.short	0x0101


	//----- nvinfo : EIATTR_VRC_CTA_INIT_COUNT
	.align		4
        /*0074*/ 	.byte	0x02, 0x4a
	.zero		1
	.zero		1


	//----- nvinfo : EIATTR_EXIT_INSTR_OFFSETS
	.align		4
        /*0078*/ 	.byte	0x04, 0x1c
        /*007a*/ 	.short	(.L_107 - .L_106)


	//   ....[0]....
.L_106:
        /*007c*/ 	.word	0x00000050


	//   ....[1]....
        /*0080*/ 	.word	0x00000530


	//----- nvinfo : EIATTR_CRS_STACK_SIZE
	.align		4
.L_107:
        /*0084*/ 	.byte	0x04, 0x1e
        /*0086*/ 	.short	(.L_109 - .L_108)
.L_108:
        /*0088*/ 	.word	0x00000000


	//----- nvinfo : EIATTR_CBANK_PARAM_SIZE
	.align		4
.L_109:
        /*008c*/ 	.byte	0x03, 0x19
        /*008e*/ 	.short	0x0028


	//----- nvinfo : EIATTR_PARAM_CBANK
	.align		4
        /*0090*/ 	.byte	0x04, 0x0a
        /*0092*/ 	.short	(.L_111 - .L_110)
	.align		4
.L_110:
        /*0094*/ 	.word	index@(.nv.constant0._ZN17fastertransformer26add_bias_gelu_COL32_int8IOIfEEvPaPKT_iiPKfS6_)
        /*0098*/ 	.short	0x0380
        /*009a*/ 	.short	0x0028


	//----- nvinfo : EIATTR_SW_WAR
	.align		4
.L_111:
        /*009c*/ 	.byte	0x04, 0x36
        /*009e*/ 	.short	(.L_113 - .L_112)
.L_112:
        /*00a0*/ 	.word	0x00000008
.L_113:


//--------------------- .nv.info._ZN17fastertransformer26add_bias_gelu_COL32_int8IOI6__halfEEvPaPKaPKT_iiPKfS9_ --------------------------
	.section	.nv.info._ZN17fastertransformer26add_bias_gelu_COL32_int8IOI6__halfEEvPaPKaPKT_iiPKfS9_,"",@"SHT_CUDA_INFO"
	.sectionflags	@""
	.align	4


	//----- nvinfo : EIATTR_CUDA_API_VERSION
	.align		4
        /*0000*/ 	.byte	0x04, 0x37
        /*0002*/ 	.short	(.L_115 - .L_114)
.L_114:
        /*0004*/ 	.word	0x00000082


	//----- nvinfo : EIATTR_KPARAM_INFO
	.align		4
.L_115:
        /*0008*/ 	.byte	0x04, 0x17
        /*000a*/ 	.short	(.L_117 - .L_116)
.L_116:
        /*000c*/ 	.word	0x00000000
        /*0010*/ 	.short	0x0006
        /*0012*/ 	.short	0x0028
        /*0014*/ 	.byte	0x00, 0xf5, 0x21, 0x00


	//----- nvinfo : EIATTR_KPARAM_INFO
	.align		4
.L_117:
        /*0018*/ 	.byte	0x04, 0x17
        /*001a*/ 	.short	(.L_119 - .L_118)
.L_118:
        /*001c*/ 	.word	0x00000000
        /*0020*/ 	.short	0x0005
        /*0022*/ 	.short	0x0020
        /*0024*/ 	.byte	0x00, 0xf5, 0x21, 0x00


	//----- nvinfo : EIATTR_KPARAM_INFO
	.align		4
.L_119:
        /*0028*/ 	.byte	0x04, 0x17
        /*002a*/ 	.short	(.L_121 - .L_120)
.L_120:
        /*002c*/ 	.word	0x00000000
        /*0030*/ 	.short	0x0004
        /*0032*/ 	.short	0x001c
        /*0034*/ 	.byte	0x00, 0xf0, 0x11, 0x00


	//----- nvinfo : EIATTR_KPARAM_INFO
	.align		4
.L_121:
        /*0038*/ 	.byte	0x04, 0x17
        /*003a*/ 	.short	(.L_123 - .L_122)
.L_122:
        /*003c*/ 	.word	0x00000000
        /*0040*/ 	.short	0x0003
        /*0042*/ 	.short	0x0018
        /*0044*/ 	.byte	0x00, 0xf0, 0x11, 0x00


	//----- nvinfo : EIATTR_KPARAM_INFO
	.align		4
.L_123:
        /*0048*/ 	.byte	0x04, 0x17
        /*004a*/ 	.short	(.L_125 - .L_124)
.L_124:
        /*004c*/ 	.word	0x00000000
        /*0050*/ 	.short	0x0002
        /*0052*/ 	.short	0x0010
        /*0054*/ 	.byte	0x00, 0xf5, 0x21, 0x00


	//----- nvinfo : EIATTR_KPARAM_INFO
	.align		4
.L_125:
        /*0058*/ 	.byte	0x04, 0x17
        /*005a*/ 	.short	(.L_127 - .L_126)
.L_126:
        /*005c*/ 	.word	0x00000000
        /*0060*/ 	.short	0x0001
        /*0062*/ 	.short	0x0008
        /*0064*/ 	.byte	0x00, 0xf5, 0x21, 0x00


	//----- nvinfo : EIATTR_KPARAM_INFO
	.align		4
.L_127:
        /*0068*/ 	.byte	0x04, 0x17
        /*006a*/ 	.short	(.L_129 - .L_128)
.L_128:
        /*006c*/ 	.word	0x00000000
        /*0070*/ 	.short	0x0000
        /*0072*/ 	.short	0x0000
        /*0074*/ 	.byte	0x00, 0xf5, 0x21, 0x00


	//----- nvinfo : EIATTR_SPARSE_MMA_MASK
	.align		4
.L_129:
        /*0078*/ 	.byte	0x03, 0x50
        /*007a*/ 	.short	0x0000


	//----- nvinfo : EIATTR_MAXREG_COUNT
	.align		4
        /*007c*/ 	.byte	0x03, 0x1b
        /*007e*/ 	.short	0x00ff


	//----- nvinfo : EIATTR_MERCURY_ISA_VERSION
	.align		4
        /*0080*/ 	.byte	0x03, 0x5f
        /*0082*/ 	.short	0x0101


	//----- nvinfo : EIATTR_VRC_CTA_INIT_COUNT
	.align		4
        /*0084*/ 	.byte	0x02, 0x4a
	.zero		1
	.zero		1


	//----- nvinfo : EIATTR_EXIT_INSTR_OFFSETS
	.align		4
        /*0088*/ 	.byte	0x04, 0x1c
        /*008a*/ 	.short	(.L_131 - .L_130)


	//   ....[0]....
.L_130:
        /*008c*/ 	.word	0x00000050


	//   ....[1]....
        /*0090*/ 	.word	0x000005a0


	//----- nvinfo : EIATTR_CRS_STACK_SIZE
	.align		4
.L_131:
        /*0094*/ 	.byte	0x04, 0x1e
        /*0096*/ 	.short	(.L_133 - .L_132)
.L_132:
        /*0098*/ 	.word	0x00000000


	//----- nvinfo : EIATTR_CBANK_PARAM_SIZE
	.align		4
.L_133:
        /*009c*/ 	.byte	0x03, 0x19
        /*009e*/ 	.short	0x0030


	//----- nvinfo : EIATTR_PARAM_CBANK
	.align		4
        /*00a0*/ 	.byte	0x04, 0x0a
        /*00a2*/ 	.short	(.L_135 - .L_134)
	.align		4
.L_134:
        /*00a4*/ 	.word	index@(.nv.constant0._ZN17fastertransformer26add_bias_gelu_COL32_int8IOI6__halfEEvPaPKaPKT_iiPKfS9_)
        /*00a8*/ 	.short	0x0380
        /*00aa*/ 	.short	0x0030


	//----- nvinfo : EIATTR_SW_WAR
	.align		4
.L_135:
        /*00ac*/ 	.byte	0x04, 0x36
        /*00ae*/ 	.short	(.L_137 - .L_136)
.L_136:
        /*00b0*/ 	.word	0x00000008
.L_137:


//--------------------- .nv.info._ZN17fastertransformer26add_bias_gelu_COL32_int8IOIfEEvPaPKaPKT_iiPKfS8_ --------------------------
	.section	.nv.info._ZN17fastertransformer26add_bias_gelu_COL32_int8IOIfEEvPaPKaPKT_iiPKfS8_,"",@"SHT_CUDA_INFO"
	.sectionflags	@""
	.align	4


	//----- nvinfo : EIATTR_CUDA_API_VERSION
	.align		4
        /*0000*/ 	.byte	0x04, 0x37
        /*0002*/ 	.short	(.L_139 - .L_138)
.L_138:
        /*0004*/ 	.word	0x00000082


	//----- nvinfo : EIATTR_KPARAM_INFO
	.align		4
.L_139:
        /*0008*/ 	.byte	0x04, 0x17
        /*000a*/ 	.short	(.L_141 - .L_140)
.L_140:
        /*000c*/ 	.word	0x00000000
        /*0010*/ 	.short	0x0006
        /*0012*/ 	.short	0x0028
        /*0014*/ 	.byte	0x00, 0xf5, 0x21, 0x00


	//----- nvinfo : EIATTR_KPARAM_INFO
	.align		4
.L_141:
        /*0018*/ 	.byte	0x04, 0x17
        /*001a*/ 	.short	(.L_143 - .L_142)
.L_142:
        /*001c*/ 	.word	0x00000000
        /*0020*/ 	.short	0x0005
        /*0022*/ 	.short	0x0020
        /*0024*/ 	.byte	0x00, 0xf5, 0x21, 0x00


	//----- nvinfo : EIATTR_KPARAM_INFO
	.align		4
.L_143:
        /*0028*/ 	.byte	0x04, 0x17
        /*002a*/ 	.short	(.L_145 - .L_144)
.L_144:
        /*002c*/ 	.word	0x00000000
        /*0030*/ 	.short	0x0004
        /*0032*/ 	.short	0x001c
        /*0034*/ 	.byte	0x00, 0xf0, 0x11, 0x00


	//----- nvinfo : EIATTR_KPARAM_INFO
	.align		4
.L_145:
        /*0038*/ 	.byte	0x04, 0x17
        /*003a*/ 	.short	(.L_147 - .L_146)
.L_146:
        /*003c*/ 	.word	0x00000000
        /*0040*/ 	.short	0x0003
        /*0042*/ 	.short	0x0018
        /*0044*/ 	.byte	0x00, 0xf0, 0x11, 0x00


	//----- nvinfo : EIATTR_KPARAM_INFO
	.align		4
.L_147:
        /*0048*/ 	.byte	0x04, 0x17
        /*004a*/ 	.short	(.L_149 - .L_148)
.L_148:
        /*004c*/ 	.word	0x00000000
        /*0050*/ 	.short	0x0002
        /*0052*/ 	.short	0x0010
        /*0054*/ 	.byte	0x00, 0xf5, 0x21, 0x00


	//----- nvinfo : EIATTR_KPARAM_INFO
	.align		4
.L_149:
        /*0058*/ 	.byte	0x04, 0x17
        /*005a*/ 	.short	(.L_151 - .L_150)
.L_150:
        /*005c*/ 	.word	0x00000000
        /*0060*/ 	.short	0x0001
        /*0062*/ 	.short	0x0008
        /*0064*/ 	.byte	0x00, 0xf5, 0x21, 0x00


	//----- nvinfo : EIATTR_KPARAM_INFO
	.align		4
.L_151:
        /*0068*/ 	.byte	0x04, 0x17
        /*006a*/ 	.short	(.L_153 - .L_152)
.L_152:
        /*006c*/ 	.word	0x00000000
        /*0070*/ 	.short	0x0000
        /*0072*/ 	.short	0x0000
        /*0074*/ 	.byte	0x00, 0xf5, 0x21, 0x00


	//----- nvinfo : EIATTR_SPARSE_MMA_MASK
	.align		4
.L_153:
        /*0078*/ 	.byte	0x03, 0x50
        /*007a*/ 	.short	0x0000


	//----- nvinfo : EIATTR_MAXREG_COUNT
	.align		4
        /*007c*/ 	.byte	0x03, 0x1b
        /*007e*/ 	.short	0x00ff


	//----- nvinfo : EIATTR_MERCURY_ISA_VERSION
	.align		4
        /*0080*/ 	.byte	0x03, 0x5f
        /*0082*/ 	.short	0x0101


	//----- nvinfo : EIATTR_VRC_CTA_INIT_COUNT
	.align		4
        /*0084*/ 	.byte	0x02, 0x4a
	.zero		1
	.zero		1


	//----- nvinfo : EIATTR_EXIT_INSTR_OFFSETS
	.align		4
        /*0088*/ 	.byte	0x04, 0x1c
        /*008a*/ 	.short	(.L_155 - .L_154)


	//   ....[0]....
.L_154:
        /*008c*/ 	.word	0x00000050


	//   ....[1]....
        /*0090*/ 	.word	0x00000560


	//----- nvinfo : EIATTR_CRS_STACK_SIZE
	.align		4
.L_155:
        /*0094*/ 	.byte	0x04, 0x1e
        /*0096*/ 	.short	(.L_157 - .L_156)
.L_156:
        /*0098*/ 	.word	0x00000000


	//----- nvinfo : EIATTR_CBANK_PARAM_SIZE
	.align		4
.L_157:
        /*009c*/ 	.byte	0x03, 0x19
        /*009e*/ 	.short	0x0030


	//----- nvinfo : EIATTR_PARAM_CBANK
	.align		4
        /*00a0*/ 	.byte	0x04, 0x0a
        /*00a2*/ 	.short	(.L_159 - .L_158)
	.align		4
.L_158:
        /*00a4*/ 	.word	index@(.nv.constant0._ZN17fastertransformer26add_bias_gelu_COL32_int8IOIfEEvPaPKaPKT_iiPKfS8_)
        /*00a8*/ 	.short	0x0380
        /*00aa*/ 	.short	0x0030


	//----- nvinfo : EIATTR_SW_WAR
	.align		4
.L_159:
        /*00ac*/ 	.byte	0x04, 0x36
        /*00ae*/ 	.short	(.L_161 - .L_160)
.L_160:
        /*00b0*/ 	.word	0x00000008
.L_161:


//--------------------- .nv.info._ZN17fastertransformer26add_bias_gelu_COL32_int8IOI6__halfEEvPaPKT_iiPKfS7_ --------------------------
	.section	.nv.info._ZN17fastertransformer26add_bias_gelu_COL32_int8IOI6__halfEEvPaPKT_iiPKfS7_,"",@"SHT_CUDA_INFO"
	.sectionflags	@""
	.align	4


	//----- nvinfo : EIATTR_CUDA_API_VERSION
	.align		4
        /*0000*/ 	.byte	0x04, 0x37
        /*0002*/ 	.short	(.L_163 - .L_162)
.L_162:
        /*0004*/ 	.word	0x00000082


	//----- nvinfo : EIATTR_KPARAM_INFO
	.align		4
.L_163:
        /*0008*/ 	.byte	0x04, 0x17
        /*000a*/ 	.short	(.L_165 - .L_164)
.L_164:
        /*000c*/ 	.word	0x00000000
        /*0010*/ 	.short	0x0005
        /*0012*/ 	.short	0x0020
        /*0014*/ 	.byte	0x00, 0xf5, 0x21, 0x00


	//----- nvinfo : EIATTR_KPARAM_INFO
	.align		4
.L_165:
        /*0018*/ 	.byte	0x04, 0x17
        /*001a*/ 	.short	(.L_167 - .L_166)
.L_166:
        /*001c*/ 	.word	0x00000000
        /*0020*/ 	.short	0x0004
        /*0022*/ 	.short	0x0018
        /*0024*/ 	.byte	0x00, 0xf5, 0x21, 0x00


	//----- nvinfo : EIATTR_KPARAM_INFO
	.align		4
.L_167:
        /*0028*/ 	.byte	0x04, 0x17
        /*002a*/ 	.short	(.L_169 - .L_168)
.L_168:
        /*002c*/ 	.word	0x00000000
        /*0030*/ 	.short	0x0003
        /*0032*/ 	.short	0x0014
        /*0034*/ 	.byte	0x00, 0xf0, 0x11, 0x00


	//----- nvinfo : EIATTR_KPARAM_INFO
	.align		4
.L_169:
        /*0038*/ 	.byte	0x04, 0x17
        /*003a*/ 	.short	(.L_171 - .L_170)
.L_170:
        /*003c*/ 	.word	0x00000000
        /*0040*/ 	.short	0x0002
        /*0042*/ 	.short	0x0010
        /*0044*/ 	.byte	0x00, 0xf0, 0x11, 0x00


	//----- nvinfo : EIATTR_KPARAM_INFO
	.align		4
.L_171:
        /*0048*/ 	.byte	0x04, 0x17
        /*004a*/ 	.short	(.L_173 - .L_172)
.L_172:
        /*004c*/ 	.word	0x00000000
        /*0050*/ 	.short	0x0001
        /*0052*/ 	.short	0x0008
        /*0054*/ 	.byte	0x00, 0xf5, 0x21, 0x00


	//----- nvinfo : EIATTR_KPARAM_INFO
	.align		4
.L_173:
        /*0058*/ 	.byte	0x04, 0x17
        /*005a*/ 	.short	(.L_175 - .L_174)
.L_174:
        /*005c*/ 	.word	0x00000000
        /*0060*/ 	.short	0x0000
        /*0062*/ 	.short	0x0000
        /*0064*/ 	.byte	0x00, 0xf5, 0x21, 0x00


	//----- nvinfo : EIATTR_SPARSE_MMA_MASK
	.align		4
.L_175:
        /*0068*/ 	.byte	0x03, 0x50
        /*006a*/ 	.short	0x0000


	//----- nvinfo : EIATTR_MAXREG_COUNT
	.align		4
        /*006c*/ 	.byte	0x03, 0x1b
        /*006e*/ 	.short	0x00ff


	//----- nvinfo : EIATTR_MERCURY_ISA_VERSION
	.align		4
        /*0070*/ 	.byte	0x03, 0x5f
        /*0072*/ 	.short	0x0101


	//----- nvinfo : EIATTR_VRC_CTA_INIT_COUNT
	.align		4
        /*0074*/ 	.byte	0x02, 0x4a
	.zero		1
	.zero		1


	//----- nvinfo : EIATTR_EXIT_INSTR_OFFSETS
	.align		4
        /*0078*/ 	.byte	0x04, 0x1c
        /*007a*/ 	.short	(.L_177 - .L_176)


	//   ....[0]....
.L_176:
        /*007c*/ 	.word	0x00000050


	//   ....[1]....
        /*0080*/ 	.word	0x00000590


	//----- nvinfo : EIATTR_CRS_STACK_SIZE
	.align		4
.L_177:
        /*0084*/ 	.byte	0x04, 0x1e
        /*0086*/ 	.short	(.L_179 - .L_178)
.L_178:
        /*0088*/ 	.word	0x00000000


	//----- nvinfo : EIATTR_CBANK_PARAM_SIZE
	.align		4
.L_179:
        /*008c*/ 	.byte	0x03, 0x19
        /*008e*/ 	.short	0x0028


	//----- nvinfo : EIATTR_PARAM_CBANK
	.align		4
        /*0090*/ 	.byte	0x04, 0x0a
        /*0092*/ 	.short	(.L_181 - .L_180)
	.align		4
.L_180:
        /*0094*/ 	.word	index@(.nv.constant0._ZN17fastertransformer26add_bias_gelu_COL32_int8IOI6__halfEEvPaPKT_iiPKfS7_)
        /*0098*/ 	.short	0x0380
        /*009a*/ 	.short	0x0028


	//----- nvinfo : EIATTR_SW_WAR
	.align		4
.L_181:
        /*009c*/ 	.byte	0x04, 0x36
        /*009e*/ 	.short	(.L_183 - .L_182)
.L_182:
        /*00a0*/ 	.word	0x00000008
.L_183:


//--------------------- .nv.info._ZN17fastertransformer32add_bias_gelu_COL32_int32I_int8OEP5char4PK4int4PK7__half2iiPK6float4PKfSC_ --------------------------
	.section	.nv.info._ZN17fastertransformer32add_bias_gelu_COL32_int32I_int8OEP5char4PK4int4PK7__half2iiPK6float4PKfSC_,"",@"SHT_CUDA_INFO"
	.sectionflags	@""
	.align	4


	//----- nvinfo : EIATTR_CUDA_API_VERSION
	.align		4
        /*0000*/ 	.byte	0x04, 0x37
        /*0002*/ 	.short	(.L_185 - .L_184)
.L_184:
        /*0004*/ 	.word	0x00000082


	//----- nvinfo : EIATTR_KPARAM_INFO
	.align		4
.L_185:
        /*0008*/ 	.byte	0x04, 0x17
        /*000a*/ 	.short	(.L_187 - .L_186)
.L_186:
        /*000c*/ 	.word	0x00000000
        /*0010*/ 	.short	0x0007
        /*0012*/ 	.short	0x0030
        /*0014*/ 	.byte	0x00, 0xf5, 0x21, 0x00


	//----- nvinfo : EIATTR_KPARAM_INFO
	.align		4
.L_187:
        /*0018*/ 	.byte	0x04, 0x17
        /*001a*/ 	.short	(.L_189 - .L_188)
.L_188:
        /*001c*/ 	.word	0x00000000
        /*0020*/ 	.short	0x0006
        /*0022*/ 	.short	0x0028
        /*0024*/ 	.byte	0x00, 0xf5, 0x21, 0x00


	//----- nvinfo : EIATTR_KPARAM_INFO
	.align		4
.L_189:
        /*0028*/ 	.byte	0x04, 0x17
        /*002a*/ 	.short	(.L_191 - .L_190)
.L_190:
        /*002c*/ 	.word	0x00000000
        /*0030*/ 	.short	0x0005
        /*0032*/ 	.short	0x0020
        /*0034*/ 	.byte	0x00, 0xf5, 0x21, 0x00


	//----- nvinfo : EIATTR_KPARAM_INFO
	.align		4
.L_191:
        /*0038*/ 	.byte	0x04, 0x17
        /*003a*/ 	.short	(.L_193 - .L_192)
.L_192:
        /*003c*/ 	.word	0x00000000
        /*0040*/ 	.short	0x0004
        /*0042*/ 	.short	0x001c
        /*0044*/ 	.byte	0x00, 0xf0, 0x11, 0x00


	//----- nvinfo : EIATTR_KPARAM_INFO
	.align		4
.L_193:
        /*0048*/ 	.byte	0x04, 0x17
        /*004a*/ 	.short	(.L_195 - .L_194)
.L_194:
        /*004c*/ 	.word	0x00000000
        /*0050*/ 	.short	0x0003
        /*0052*/ 	.short	0x0018
        /*0054*/ 	.byte	0x00, 0xf0, 0x11, 0x00


	//----- nvinfo : EIATTR_KPARAM_INFO
	.align		4
.L_195:
        /*0058*/ 	.byte	0x04, 0x17
        /*005a*/ 	.short	(.L_197 - .L_196)
.L_196:
        /*005c*/ 	.word	0x00000000
        /*0060*/ 	.short	0x0002
        /*0062*/ 	.short	0x0010
        /*0064*/ 	.byte	0x00, 0xf5, 0x21, 0x00


	//----- nvinfo : EIATTR_KPARAM_INFO
	.align		4
.L_197:
        /*0068*/ 	.byte	0x04, 0x17
        /*006a*/ 	.short	(.L_199 - .L_198)
.L_198:
        /*006c*/ 	.word	0x00000000
        /*0070*/ 	.short	0x0001
        /*0072*/ 	.short	0x0008
        /*0074*/ 	.byte	0x00, 0xf5, 0x21, 0x00


	//----- nvinfo : EIATTR_KPARAM_INFO
	.align		4
.L_199:
        /*0078*/ 	.byte	0x04, 0x17
        /*007a*/ 	.short	(.L_201 - .L_200)
.L_200:
        /*007c*/ 	.word	0x00000000
        /*0080*/ 	.short	0x0000
        /*0082*/ 	.short	0x0000
        /*0084*/ 	.byte	0x00, 0xf5, 0x21, 0x00


	//----- nvinfo : EIATTR_SPARSE_MMA_MASK
	.align		4
.L_201:
        /*0088*/ 	.byte	0x03, 0x50
        /*008a*/ 	.short	0x0000


	//----- nvinfo : EIATTR_MAXREG_COUNT
	.align		4
        /*008c*/ 	.byte	0x03, 0x1b
        /*008e*/ 	.short	0x00ff


	//----- nvinfo : EIATTR_MERCURY_ISA_VERSION
	.align		4
        /*0090*/ 	.byte	0x03, 0x5f
        /*0092*/ 	.short	0x0101


	//----- nvinfo : EIATTR_VRC_CTA_INIT_COUNT
	.align		4
        /*0094*/ 	.byte	0x02, 0x4a
	.zero		1
	.zero		1


	//----- nvinfo : EIATTR_EXIT_INSTR_OFFSETS
	.align		4
        /*0098*/ 	.byte	0x04, 0x1c
        /*009a*/ 	.short	(.L_203 - .L_202)


	//   ....[0]....
.L_202:
        /*009c*/ 	.word	0x00000580


	//----- nvinfo : EIATTR_CBANK_PARAM_SIZE
	.align		4
.L_203:
        /*00a0*/ 	.byte	0x03, 0x19
        /*00a2*/ 	.short	0x0038


	//----- nvinfo : EIATTR_PARAM_CBANK
	.align		4
        /*00a4*/ 	.byte	0x04, 0x0a
        /*00a6*/ 	.short	(.L_205 - .L_204)
	.align		4
.L_204:
        /*00a8*/ 	.word	index@(.nv.constant0._ZN17fastertransformer32add_bias_gelu_COL32_int32I_int8OEP5char4PK4int4PK7__half2iiPK6float4PKfSC_)
        /*00ac*/ 	.short	0x0380
        /*00ae*/ 	.short	0x0038


	//----- nvinfo : EIATTR_SW_WAR
	.align		4
.L_205:
        /*00b0*/ 	.byte	0x04, 0x36
        /*00b2*/ 	.short	(.L_207 - .L_206)
.L_206:
        /*00b4*/ 	.word	0x00000008
.L_207:


//--------------------- .nv.info._ZN17fastertransformer32add_bias_gelu_COL32_int32I_int8OEPaPKiPKfiiS4_S4_S4_ --------------------------
	.section	.nv.info._ZN17fastertransformer32add_bias_gelu_COL32_int32I_int8OEPaPKiPKfiiS4_S4_S4_,"",@"SHT_CUDA_INFO"
	.sectionflags	@""
	.align	4


	//----- nvinfo : EIATTR_CUDA_API_VERSION
	.align		4
        /*0000*/ 	.byte	0x04, 0x37
        /*0002*/ 	.short	(.L_209 - .L_208)
.L_208:
        /*0004*/ 	.word	0x00000082


	//----- nvinfo : EIATTR_KPARAM_INFO
	.align		4
.L_209:
        /*0008*/ 	.byte	0x04, 0x17
        /*000a*/ 	.short	(.L_211 - .L_210)
.L_210:
        /*000c*/ 	.word	0x00000000
        /*0010*/ 	.short	0x0007
        /*0012*/ 	.short	0x0030
        /*0014*/ 	.byte	0x00, 0xf5, 0x21, 0x00


	//----- nvinfo : EIATTR_KPARAM_INFO
	.align		4
.L_211:
        /*0018*/ 	.byte	0x04, 0x17
        /*001a*/ 	.short	(.L_213 - .L_212)
.L_212:
        /*001c*/ 	.word	0x00000000
        /*0020*/ 	.short	0x0006
        /*0022*/ 	.short	0x0028
        /*0024*/ 	.byte	0x00, 0xf5, 0x21, 0x00


	//----- nvinfo : EIATTR_KPARAM_INFO
	.align		4
.L_213:
        /*0028*/ 	.byte	0x04, 0x17
        /*002a*/ 	.short	(.L_215 - .L_214)
.L_214:
        /*002c*/ 	.word	0x00000000
        /*0030*/ 	.short	0x0005
        /*0032*/ 	.short	0x0020
        /*0034*/ 	.byte	0x00, 0xf5, 0x21, 0x00


	//----- nvinfo : EIATTR_KPARAM_INFO
	.align		4
.L_215:
        /*0038*/ 	.byte	0x04, 0x17
        /*003a*/ 	.short	(.L_217 - .L_216)
.L_216:
        /*003c*/ 	.word	0x00000000
        /*0040*/ 	.short	0x0004
        /*0042*/ 	.short	0x001c
        /*0044*/ 	.byte	0x00, 0xf0, 0x11, 0x00


	//----- nvinfo : EIATTR_KPARAM_INFO
	.align		4
.L_217:
        /*0048*/ 	.byte	0x04, 0x17
        /*004a*/ 	.short	(.L_219 - .L_218)
.L_218:
        /*004c*/ 	.word	0x00000000
        /*0050*/ 	.short	0x0003
        /*0052*/ 	.short	0x0018
        /*0054*/ 	.byte	0x00, 0xf0, 0x11, 0x00


	//----- nvinfo : EIATTR_KPARAM_INFO
	.align		4
.L_219:
        /*0058*/ 	.byte	0x04, 0x17
        /*005a*/ 	.short	(.L_221 - .L_220)
.L_220:
        /*005c*/ 	.word	0x00000000
        /*0060*/ 	.short	0x0002
        /*0062*/ 	.short	0x0010
        /*0064*/ 	.byte	0x00, 0xf5, 0x21, 0x00


	//----- nvinfo : EIATTR_KPARAM_INFO
	.align		4
.L_221:
        /*0068*/ 	.byte	0x04, 0x17
        /*006a*/ 	.short	(.L_223 - .L_222)
.L_222:
        /*006c*/ 	.word	0x00000000
        /*0070*/ 	.short	0x0001
        /*0072*/ 	.short	0x0008
        /*0074*/ 	.byte	0x00, 0xf5, 0x21, 0x00


	//----- nvinfo : EIATTR_KPARAM_INFO
	.align		4
.L_223:
        /*0078*/ 	.byte	0x04, 0x17
        /*007a*/ 	.short	(.L_225 - .L_224)
.L_224:
        /*007c*/ 	.word	0x00000000
        /*0080*/ 	.short	0x0000
        /*0082*/ 	.short	0x0000
        /*0084*/ 	.byte	0x00, 0xf5, 0x21, 0x00


	//----- nvinfo : EIATTR_SPARSE_MMA_MASK
	.align		4
.L_225:
        /*0088*/ 	.byte	0x03, 0x50
        /*008a*/ 	.short	0x0000


	//----- nvinfo : EIATTR_MAXREG_COUNT
	.align		4
        /*008c*/ 	.byte	0x03, 0x1b
        /*008e*/ 	.short	0x00ff


	//----- nvinfo : EIATTR_MERCURY_ISA_VERSION
	.align		4
        /*0090*/ 	.byte	0x03, 0x5f
        /*0092*/ 	.short	0x0101


	//----- nvinfo : EIATTR_VRC_CTA_INIT_COUNT
	.align		4
        /*0094*/ 	.byte	0x02, 0x4a
	.zero		1
	.zero		1


	//----- nvinfo : EIATTR_EXIT_INSTR_OFFSETS
	.align		4
        /*0098*/ 	.byte	0x04, 0x1c
        /*009a*/ 	.short	(.L_227 - .L_226)


	//   ....[0]....
.L_226:
        /*009c*/ 	.word	0x00000520


	//----- nvinfo : EIATTR_CBANK_PARAM_SIZE
	.align		4
.L_227:
        /*00a0*/ 	.byte	0x03, 0x19
        /*00a2*/ 	.short	0x0038


	//----- nvinfo : EIATTR_PARAM_CBANK
	.align		4
        /*00a4*/ 	.byte	0x04, 0x0a
        /*00a6*/ 	.short	(.L_229 - .L_228)
	.align		4
.L_228:
        /*00a8*/ 	.word	index@(.nv.constant0._ZN17fastertransformer32add_bias_gelu_COL32_int32I_int8OEPaPKiPKfiiS4_S4_S4_)
        /*00ac*/ 	.short	0x0380
        /*00ae*/ 	.short	0x0038


	//----- nvinfo : EIATTR_SW_WAR
	.align		4
.L_229:
        /*00b0*/ 	.byte	0x04, 0x36
        /*00b2*/ 	.short	(.L_231 - .L_230)
.L_230:
        /*00b4*/ 	.word	0x00000008
.L_231:


//--------------------- .nv.callgraph             --------------------------
	.section	.nv.callgraph,"",@"SHT_CUDA_CALLGRAPH"
	.align	4
	.sectionentsize	8
	.align		4
        /*0000*/ 	.word	0x00000000
	.align		4
        /*0004*/ 	.word	0xffffffff
	.align		4
        /*0008*/ 	.word	0x00000000
	.align		4
        /*000c*/ 	.word	0xfffffffe
	.align		4
        /*0010*/ 	.word	0x00000000
	.align		4
        /*0014*/ 	.word	0xfffffffd
	.align		4
        /*0018*/ 	.word	0x00000000
	.align		4
        /*001c*/ 	.word	0xfffffffc


//--------------------- .text._ZN17fastertransformer24add_bias_gelu_ROW_int8IOI6__halfEEvPaPKaPKT_iiPKfS9_ --------------------------
	.section	.text._ZN17fastertransformer24add_bias_gelu_ROW_int8IOI6__halfEEvPaPKaPKT_iiPKfS9_,"ax",@progbits
	.align	128
        .global         _ZN17fastertransformer24add_bias_gelu_ROW_int8IOI6__halfEEvPaPKaPKT_iiPKfS9_
        .type           _ZN17fastertransformer24add_bias_gelu_ROW_int8IOI6__halfEEvPaPKaPKT_iiPKfS9_,@function
        .size           _ZN17fastertransformer24add_bias_gelu_ROW_int8IOI6__halfEEvPaPKaPKT_iiPKfS9_,(.L_x_12 - _ZN17fastertransformer24add_bias_gelu_ROW_int8IOI6__halfEEvPaPKaPKT_iiPKfS9_)
        .other          _ZN17fastertransformer24add_bias_gelu_ROW_int8IOI6__halfEEvPaPKaPKT_iiPKfS9_,@"STO_CUDA_ENTRY STV_DEFAULT"
_ZN17fastertransformer24add_bias_gelu_ROW_int8IOI6__halfEEvPaPKaPKT_iiPKfS9_:
.text._ZN17fastertransformer24add_bias_gelu_ROW_int8IOI6__halfEEvPaPKaPKT_iiPKfS9_:
[----:B------:R-:W-:Y:S01]  /*0000*/  LDC R1, c[0x0][0x37c] ;  /* 0x0000df00ff017b82 */ /* 0x000fe20000000800 */
[----:B------:R-:W0:Y:S07]  /*0010*/  S2R R3, SR_TID.X ;  /* 0x0000000000037919 */ /* 0x000e2e0000002100 */
[----:B------:R-:W1:Y:S01]  /*0020*/  S2UR UR4, SR_CTAID.X ;  /* 0x00000000000479c3 */ /* 0x000e620000002500 */
[----:B------:R-:W2:Y:S07]  /*0030*/  LDCU.128 UR8, c[0x0][0x380] ;  /* 0x00007000ff0877ac */ /* 0x000eae0008000c00 */
[----:B------:R-:W1:Y:S08]  /*0040*/  LDC R0, c[0x0][0x39c] ;  /* 0x0000e700ff007b82 */ /* 0x000e700000000800 */
[----:B------:R-:W3:Y:S08]  /*0050*/  LDC.64 R10, c[0x0][0x390] ;  /* 0x0000e400ff0a7b82 */ /* 0x000ef00000000a00 */
[----:B------:R-:W4:Y:S01]  /*0060*/  LDC.64 R6, c[0x0][0x3a0] ;  /* 0x0000e800ff067b82 */ /* 0x000f220000000a00 */
[----:B0-----:R-:W-:-:S05]  /*0070*/  SHF.L.U32 R3, R3, 0x2, RZ ;  /* 0x0000000203037819 */ /* 0x001fca00000006ff */
[----:B-1----:R-:W-:Y:S01]  /*0080*/  IMAD R0, R0, UR4, R3 ;  /* 0x0000000400007c24 */ /* 0x002fe2000f8e0203 */
[----:B------:R-:W0:Y:S04]  /*0090*/  LDCU.64 UR4, c[0x0][0x358] ;  /* 0x00006b00ff0477ac */ /* 0x000e280008000a00 */
[----:B------:R-:W-:-:S04]  /*00a0*/  LOP3.LUT R0, R0, 0xfffffffc, RZ, 0xc0, !PT ;  /* 0xfffffffc00007812 */ /* 0x000fc800078ec0ff */
[----:B--2---:R-:W-:-:S04]  /*00b0*/  IADD3 R4, P0, PT, R0, UR10, RZ ;  /* 0x0000000a00047c10 */ /* 0x004fc8000ff1e0ff */
[----:B------:R-:W-:Y:S01]  /*00c0*/  IADD3.X R5, PT, PT, RZ, UR11, RZ, P0, !PT ;  /* 0x0000000bff057c10 */ /* 0x000fe200087fe4ff */
[----:B---3--:R-:W-:-:S04]  /*00d0*/  IMAD.WIDE.U32 R10, R3, 0x2, R10 ;  /* 0x00000002030a7825 */ /* 0x008fc800078e000a */
[----:B0-----:R-:W2:Y:S04]  /*00e0*/  LDG.E.CONSTANT R18, desc[UR4][R4.64] ;  /* 0x0000000404127981 */ /* 0x001ea8000c1e9900 */
[----:B------:R-:W3:Y:S04]  /*00f0*/  LDG.E.U16.CONSTANT R12, desc[UR4][R10.64] ;  /* 0x000000040a0c7981 */ /* 0x000ee8000c1e9500 */
[----:B------:R-:W5:Y:S04]  /*0100*/  LDG.E.U16.CONSTANT R14, desc[UR4][R10.64+0x2] ;  /* 0x000002040a0e7981 */ /* 0x000f68000c1e9500 */
[----:B----4-:R-:W4:Y:S04]  /*0110*/  LDG.E.CONSTANT R6, desc[UR4][R6.64] ;  /* 0x0000000406067981 */ /* 0x010f28000c1e9900 */
[----:B------:R-:W4:Y:S04]  /*0120*/  LDG.E.U16.CONSTANT R16, desc[UR4][R10.64+0x4] ;  /* 0x000004040a107981 */ /* 0x000f28000c1e9500 */
[----:B------:R0:W4:Y:S01]  /*0130*/  LDG.E.U16.CONSTANT R17, desc[UR4][R10.64+0x6] ;  /* 0x000006040a117981 */ /* 0x000122000c1e9500 */
[----:B------:R-:W1:Y:S03]  /*0140*/  LDC.64 R8, c[0x0][0x3a8] ;  /* 0x0000ea00ff087b82 */ /* 0x000e660000000a00 */
[----:B-1----:R1:W4:Y:S01]  /*0150*/  LDG.E.CONSTANT R2, desc[UR4][R8.64] ;  /* 0x0000000408027981 */ /* 0x002322000c1e9900 */
[----:B--2---:R-:W4:Y:S08]  /*0160*/  I2F.S8 R3, R18 ;  /* 0x0000001200037306 */ /* 0x004f300000001400 */
[----:B------:R-:W2:Y:S01]  /*0170*/  I2F.S8 R13, R18.B1 ;  /* 0x10000012000d7306 */ /* 0x000ea20000001400 */
[----:B---3--:R-:W-:-:S02]  /*0180*/  HADD2.F32 R5, -RZ, R12.H0_H0 ;  /* 0x2000000cff057230 */ /* 0x008fc40000004100 */
[----:B-----5:R-:W-:-:S03]  /*0190*/  HADD2.F32 R14, -RZ, R14.H0_H0 ;  /* 0x2000000eff0e7230 */ /* 0x020fc60000004100 */
[C---:B----4-:R-:W-:Y:S02]  /*01a0*/  FFMA.FTZ R4, R6.reuse, R3, R5 ;  /* 0x0000000306047223 */ /* 0x050fe40000010005 */
[----:B------:R-:W3:Y:S01]  /*01b0*/  I2F.S8 R15, R18.B2 ;  /* 0x20000012000f7306 */ /* 0x000ee20000001400 */
[----:B--2---:R-:W-:-:S07]  /*01c0*/  FFMA.FTZ R3, R6, R13, R14 ;  /* 0x0000000d06037223 */ /* 0x004fce000001000e */
[----:B------:R-:W2:Y:S01]  /*01d0*/  I2F.S8 R13, R18.B3 ;  /* 0x30000012000d7306 */ /* 0x000ea20000001400 */
[----:B------:R-:W-:Y:S01]  /*01e0*/  FMUL.FTZ R5, R4, 0.044714998453855514526 ;  /* 0x3d37271304057820 */ /* 0x000fe20000410000 */
[----:B0-----:R-:W-:-:S03]  /*01f0*/  HADD2.F32 R11, -RZ, R16.H0_H0 ;  /* 0x20000010ff0b7230 */ /* 0x001fc60000004100 */
[----:B------:R-:W-:Y:S01]  /*0200*/  FMUL.FTZ R5, R4, R5 ;  /* 0x0000000504057220 */ /* 0x000fe20000410000 */
[----:B------:R-:W-:-:S03]  /*0210*/  HADD2.F32 R17, -RZ, R17.H0_H0 ;  /* 0x20000011ff117230 */ /* 0x000fc60000004100 */
[----:B------:R-:W-:Y:S01]  /*0220*/  FFMA.FTZ R7, R4, R5, R4 ;  /* 0x0000000504077223 */ /* 0x000fe20000010004 */
[C---:B---3--:R-:W-:Y:S01]  /*0230*/  FFMA.FTZ R5, R6.reuse, R15, R11 ;  /* 0x0000000f06057223 */ /* 0x048fe2000001000b */
[----:B-1----:R-:W-:Y:S01]  /*0240*/  FMUL.FTZ R8, R3, 0.044714998453855514526 ;  /* 0x3d37271303087820 */ /* 0x002fe20000410000 */
[----:B--2---:R-:W-:Y:S02]  /*0250*/  FFMA.FTZ R6, R6, R13, R17 ;  /* 0x0000000d06067223 */ /* 0x004fe40000010011 */
[----:B------:R-:W-:Y:S01]  /*0260*/  FMUL.FTZ R10, R5, 0.044714998453855514526 ;  /* 0x3d372713050a7820 */ /* 0x000fe20000410000 */
[----:B------:R-:W-:Y:S01]  /*0270*/  FMUL.FTZ R8, R3, R8 ;  /* 0x0000000803087220 */ /* 0x000fe20000410000 */
[C---:B------:R-:W-:Y:S02]  /*0280*/  FMUL.FTZ R9, R6.reuse, 0.044714998453855514526 ;  /* 0x3d37271306097820 */ /* 0x040fe40000410000 */
[----:B------:R-:W-:Y:S01]  /*0290*/  FMUL.FTZ R10, R5, R10 ;  /* 0x0000000a050a7220 */ /* 0x000fe20000410000 */
[----:B------:R-:W-:Y:S01]  /*02a0*/  FMUL.FTZ R7, R7, 0.79788458347320556641 ;  /* 0x3f4c422a07077820 */ /* 0x000fe20000410000 */
[----:B------:R-:W-:Y:S01]  /*02b0*/  FFMA.FTZ R8, R3, R8, R3 ;  /* 0x0000000803087223 */ /* 0x000fe20000010003 */
[----:B------:R-:W-:Y:S01]  /*02c0*/  FMUL.FTZ R9, R6, R9 ;  /* 0x0000000906097220 */ /* 0x000fe20000410000 */
[----:B------:R-:W-:-:S02]  /*02d0*/  FFMA.FTZ R10, R5, R10, R5 ;  /* 0x0000000a050a7223 */ /* 0x000fc40000010005 */
[----:B------:R-:W-:Y:S01]  /*02e0*/  FMUL.FTZ R8, R8, 0.79788458347320556641 ;  /* 0x3f4c422a08087820 */ /* 0x000fe20000410000 */
[----:B------:R-:W-:Y:S01]  /*02f0*/  FFMA.FTZ R9, R6, R9, R6 ;  /* 0x0000000906097223 */ /* 0x000fe20000010006 */
[----:B------:R-:W-:Y:S01]  /*0300*/  FMUL.FTZ R10, R10, 0.79788458347320556641 ;  /* 0x3f4c422a0a0a7820 */ /* 0x000fe20000410000 */
[----:B------:R-:W0:Y:S02]  /*0310*/  MUFU.TANH R7, R7 ;  /* 0x0000000700077308 */ /* 0x000e240000002400 */
[----:B------:R-:W-:-:S06]  /*0320*/  FMUL.FTZ R11, R9, 0.79788458347320556641 ;  /* 0x3f4c422a090b7820 */ /* 0x000fcc0000410000 */
[----:B------:R-:W1:Y:S08]  /*0330*/  MUFU.TANH R8, R8 ;  /* 0x0000000800087308 */ /* 0x000e700000002400 */
[----:B------:R-:W2:Y:S08]  /*0340*/  MUFU.TANH R10, R10 ;  /* 0x0000000a000a7308 */ /* 0x000eb00000002400 */
[----:B------:R-:W3:Y:S01]  /*0350*/  MUFU.TANH R11, R11 ;  /* 0x0000000b000b7308 */ /* 0x000ee20000002400 */
[----:B0-----:R-:W-:Y:S01]  /*0360*/  FADD.FTZ R7, R7, 1 ;  /* 0x3f80000007077421 */ /* 0x001fe20000010000 */
[----:B-1----:R-:W-:-:S03]  /*0370*/  FADD.FTZ R9, R8, 1 ;  /* 0x3f80000008097421 */ /* 0x002fc60000010000 */
[----:B------:R-:W-:Y:S01]  /*0380*/  FMUL.FTZ R7, R7, 0.5 ;  /* 0x3f00000007077820 */ /* 0x000fe20000410000 */
[----:B--2---:R-:W-:-:S03]  /*0390*/  FADD.FTZ R8, R10, 1 ;  /* 0x3f8000000a087421 */ /* 0x004fc60000010000 */
[----:B------:R-:W-:Y:S01]  /*03a0*/  FMUL.FTZ R7, R4, R7 ;  /* 0x0000000704077220 */ /* 0x000fe20000410000 */
[----:B------:R-:W-:Y:S01]  /*03b0*/  FMUL.FTZ R4, R9, 0.5 ;  /* 0x3f00000009047820 */ /* 0x000fe20000410000 */
[----:B------:R-:W-:Y:S01]  /*03c0*/  FMUL.FTZ R8, R8, 0.5 ;  /* 0x3f00000008087820 */ /* 0x000fe20000410000 */
[----:B---3--:R-:W-:Y:S02]  /*03d0*/  FADD.FTZ R11, R11, 1 ;  /* 0x3f8000000b0b7421 */ /* 0x008fe40000010000 */
[----:B------:R-:W-:Y:S01]  /*03e0*/  FMUL.FTZ R3, R3, R4 ;  /* 0x0000000403037220 */ /* 0x000fe20000410000 */
[----:B------:R-:W-:Y:S01]  /*03f0*/  FMUL.FTZ R5, R5, R8 ;  /* 0x0000000805057220 */ /* 0x000fe20000410000 */
[----:B------:R-:W-:Y:S01]  /*0400*/  FMUL.FTZ R11, R11, 0.5 ;  /* 0x3f0000000b0b7820 */ /* 0x000fe20000410000 */
[C---:B------:R-:W-:Y:S01]  /*0410*/  FMUL.FTZ R7, R2.reuse, R7 ;  /* 0x0000000702077220 */ /* 0x040fe20000410000 */
[----:B------:R-:W-:Y:S02]  /*0420*/  FMUL.FTZ R4, R2, R3 ;  /* 0x0000000302047220 */ /* 0x000fe40000410000 */
[----:B------:R-:W-:Y:S01]  /*0430*/  FMUL.FTZ R11, R6, R11 ;  /* 0x0000000b060b7220 */ /* 0x000fe20000410000 */
[----:B------:R-:W-:-:S03]  /*0440*/  FMUL.FTZ R5, R2, R5 ;  /* 0x0000000502057220 */ /* 0x000fc60000410000 */
[----:B------:R-:W-:Y:S01]  /*0450*/  FMUL.FTZ R11, R2, R11 ;  /* 0x0000000b020b7220 */ /* 0x000fe20000410000 */
[----:B------:R-:W-:Y:S08]  /*0460*/  F2I.S8.NTZ R7, R7 ;  /* 0x0000000700077305 */ /* 0x000ff00000202100 */
[----:B------:R-:W0:Y:S08]  /*0470*/  F2I.S8.NTZ R4, R4 ;  /* 0x0000000400047305 */ /* 0x000e300000202100 */
[----:B------:R-:W-:Y:S08]  /*0480*/  F2I.S8.NTZ R5, R5 ;  /* 0x0000000500057305 */ /* 0x000ff00000202100 */
[----:B------:R-:W1:Y:S01]  /*0490*/  F2I.S8.NTZ R6, R11 ;  /* 0x0000000b00067305 */ /* 0x000e620000202100 */
[----:B0-----:R-:W-:-:S02]  /*04a0*/  PRMT R7, R7, 0x3340, R4 ;  /* 0x0000334007077816 */ /* 0x001fc40000000004 */
[----:B------:R-:W-:-:S04]  /*04b0*/  IADD3 R2, P0, PT, R0, UR8, RZ ;  /* 0x0000000800027c10 */ /* 0x000fc8000ff1e0ff */
[----:B------:R-:W-:Y:S02]  /*04c0*/  IADD3.X R3, PT, PT, RZ, UR9, RZ, P0, !PT ;  /* 0x00000009ff037c10 */ /* 0x000fe400087fe4ff */
[----:B-1----:R-:W-:-:S04]  /*04d0*/  PRMT R6, R5, 0x3340, R6 ;  /* 0x0000334005067816 */ /* 0x002fc80000000006 */
[----:B------:R-:W-:-:S05]  /*04e0*/  PRMT R7, R7, 0x5410, R6 ;  /* 0x0000541007077816 */ /* 0x000fca0000000006 */
[----:B------:R-:W-:Y:S01]  /*04f0*/  STG.E desc[UR4][R2.64], R7 ;  /* 0x0000000702007986 */ /* 0x000fe2000c101904 */
[----:B------:R-:W-:Y:S05]  /*0500*/  EXIT ;  /* 0x000000000000794d */ /* 0x000fea0003800000 */
.L_x_0:
[----:B------:R-:W-:-:S00]  /*0510*/  BRA `(.L_x_0) ;  /* 0xfffffffc00fc7947 */ /* 0x000fc0000383ffff */
[----:B------:R-:W-:-:S00]  /*0520*/  NOP ;  /* 0x0000000000007918 */ /* 0x000fc00000000000 */
        /* <DEDUP_REMOVED lines=13> */
.L_x_12:


//--------------------- .text._ZN17fastertransformer24add_bias_gelu_ROW_int8IOIfEEvPaPKaPKT_iiPKfS8_ --------------------------
	.section	.text._ZN17fastertransformer24add_bias_gelu_ROW_int8IOIfEEvPaPKaPKT_iiPKfS8_,"ax",@progbits
	.align	128
        .global         _ZN17fastertransformer24add_bias_gelu_ROW_int8IOIfEEvPaPKaPKT_iiPKfS8_
        .type           _ZN17fastertransformer24add_bias_gelu_ROW_int8IOIfEEvPaPKaPKT_iiPKfS8_,@function
        .size           _ZN17fastertransformer24add_bias_gelu_ROW_int8IOIfEEvPaPKaPKT_iiPKfS8_,(.L_x_13 - _ZN17fastertransformer24add_bias_gelu_ROW_int8IOIfEEvPaPKaPKT_iiPKfS8_)
        .other          _ZN17fastertransformer24add_bias_gelu_ROW_int8IOIfEEvPaPKaPKT_iiPKfS8_,@"STO_CUDA_ENTRY STV_DEFAULT"
_ZN17fastertransformer24add_bias_gelu_ROW_int8IOIfEEvPaPKaPKT_iiPKfS8_:
.text._ZN17fastertransformer24add_bias_gelu_ROW_int8IOIfEEvPaPKaPKT_iiPKfS8_:
        /* <DEDUP_REMOVED lines=12> */
[----:B------:R-:W-:-:S05]  /*00c0*/  IADD3.X R5, PT, PT, RZ, UR11, RZ, P0, !PT ;  /* 0x0000000bff057c10 */ /* 0x000fca00087fe4ff */
[----:B0-----:R-:W2:Y:S01]  /*00d0*/  LDG.E.CONSTANT R14, desc[UR4][R4.64] ;  /* 0x00000004040e7981 */ /* 0x001ea2000c1e9900 */
[----:B---3--:R-:W-:-:S03]  /*00e0*/  IMAD.WIDE.U32 R10, R3, 0x4, R10 ;  /* 0x00000004030a7825 */ /* 0x008fc600078e000a */
[----:B----4-:R-:W3:Y:S04]  /*00f0*/  LDG.E.CONSTANT R6, desc[UR4][R6.64] ;  /* 0x0000000406067981 */ /* 0x010ee8000c1e9900 */
[----:B------:R-:W3:Y:S04]  /*0100*/  LDG.E.CONSTANT R13, desc[UR4][R10.64] ;  /* 0x000000040a0d7981 */ /* 0x000ee8000c1e9900 */
[----:B------:R-:W4:Y:S04]  /*0110*/  LDG.E.CONSTANT R12, desc[UR4][R10.64+0x4] ;  /* 0x000004040a0c7981 */ /* 0x000f28000c1e9900 */
[----:B------:R-:W5:Y:S04]  /*0120*/  LDG.E.CONSTANT R19, desc[UR4][R10.64+0x8] ;  /* 0x000008040a137981 */ /* 0x000f68000c1e9900 */
[----:B------:R0:W5:Y:S01]  /*0130*/  LDG.E.CONSTANT R21, desc[UR4][R10.64+0xc] ;  /* 0x00000c040a157981 */ /* 0x000162000c1e9900 */
[----:B------:R-:W1:Y:S03]  /*0140*/  LDC.64 R8, c[0x0][0x3a8] ;  /* 0x0000ea00ff087b82 */ /* 0x000e660000000a00 */
[----:B-1----:R1:W5:Y:S01]  /*0150*/  LDG.E.CONSTANT R2, desc[UR4][R8.64] ;  /* 0x0000000408027981 */ /* 0x002362000c1e9900 */
[----:B--2---:R-:W3:Y:S08]  /*0160*/  I2F.S8 R3, R14 ;  /* 0x0000000e00037306 */ /* 0x004ef00000001400 */
[----:B------:R-:W4:Y:S01]  /*0170*/  I2F.S8 R15, R14.B1 ;  /* 0x1000000e000f7306 */ /* 0x000f220000001400 */
[----:B---3--:R-:W-:-:S07]  /*0180*/  FFMA.FTZ R5, R6, R3, R13 ;  /* 0x0000000306057223 */ /* 0x008fce000001000d */
[----:B------:R-:W5:Y:S01]  /*0190*/  I2F.S8 R17, R14.B2 ;  /* 0x2000000e00117306 */ /* 0x000f620000001400 */
[----:B------:R-:W-:Y:S01]  /*01a0*/  FMUL.FTZ R4, R5, 0.044714998453855514526 ;  /* 0x3d37271305047820 */ /* 0x000fe20000410000 */
[----:B----4-:R-:W-:-:S06]  /*01b0*/  FFMA.FTZ R3, R6, R15, R12 ;  /* 0x0000000f06037223 */ /* 0x010fcc000001000c */
[----:B------:R-:W2:Y:S01]  /*01c0*/  I2F.S8 R13, R14.B3 ;  /* 0x3000000e000d7306 */ /* 0x000ea20000001400 */
[----:B------:R-:W-:Y:S01]  /*01d0*/  FMUL.FTZ R4, R5, R4 ;  /* 0x0000000405047220 */ /* 0x000fe20000410000 */
[----:B0-----:R-:W-:-:S03]  /*01e0*/  FMUL.FTZ R10, R3, 0.044714998453855514526 ;  /* 0x3d372713030a7820 */ /* 0x001fc60000410000 */
[----:B------:R-:W-:Y:S01]  /*01f0*/  FFMA.FTZ R7, R5, R4, R5 ;  /* 0x0000000405077223 */ /* 0x000fe20000010005 */
[----:B-----5:R-:W-:Y:S01]  /*0200*/  FFMA.FTZ R4, R6, R17, R19 ;  /* 0x0000001106047223 */ /* 0x020fe20000010013 */
[----:B------:R-:W-:Y:S02]  /*0210*/  FMUL.FTZ R10, R3, R10 ;  /* 0x0000000a030a7220 */ /* 0x000fe40000410000 */
[----:B------:R-:W-:Y:S01]  /*0220*/  FMUL.FTZ R7, R7, 0.79788458347320556641 ;  /* 0x3f4c422a07077820 */ /* 0x000fe20000410000 */
[----:B-1----:R-:W-:Y:S01]  /*0230*/  FMUL.FTZ R9, R4, 0.044714998453855514526 ;  /* 0x3d37271304097820 */ /* 0x002fe20000410000 */
[----:B------:R-:W-:Y:S01]  /*0240*/  FFMA.FTZ R10, R3, R10, R3 ;  /* 0x0000000a030a7223 */ /* 0x000fe20000010003 */
[----:B--2---:R-:W-:Y:S02]  /*0250*/  FFMA.FTZ R6, R6, R13, R21 ;  /* 0x0000000d06067223 */ /* 0x004fe40000010015 */
[----:B------:R-:W-:Y:S01]  /*0260*/  FMUL.FTZ R9, R4, R9 ;  /* 0x0000000904097220 */ /* 0x000fe20000410000 */
[----:B------:R-:W-:Y:S01]  /*0270*/  FMUL.FTZ R10, R10, 0.79788458347320556641 ;  /* 0x3f4c422a0a0a7820 */ /* 0x000fe20000410000 */
[----:B------:R-:W0:Y:S01]  /*0280*/  MUFU.TANH R7, R7 ;  /* 0x0000000700077308 */ /* 0x000e220000002400 */
[----:B------:R-:W-:Y:S01]  /*0290*/  FMUL.FTZ R11, R6, 0.044714998453855514526 ;  /* 0x3d372713060b7820 */ /* 0x000fe20000410000 */
[----:B------:R-:W-:-:S03]  /*02a0*/  FFMA.FTZ R9, R4, R9, R4 ;  /* 0x0000000904097223 */ /* 0x000fc60000010004 */
[C---:B------:R-:W-:Y:S01]  /*02b0*/  FMUL.FTZ R11, R6.reuse, R11 ;  /* 0x0000000b060b7220 */ /* 0x040fe20000410000 */
[----:B------:R-:W-:Y:S02]  /*02c0*/  FMUL.FTZ R9, R9, 0.79788458347320556641 ;  /* 0x3f4c422a09097820 */ /* 0x000fe40000410000 */
[----:B------:R-:W1:Y:S01]  /*02d0*/  MUFU.TANH R10, R10 ;  /* 0x0000000a000a7308 */ /* 0x000e620000002400 */
[----:B------:R-:W-:-:S04]  /*02e0*/  FFMA.FTZ R11, R6, R11, R6 ;  /* 0x0000000b060b7223 */ /* 0x000fc80000010006 */
[----:B------:R-:W-:-:S03]  /*02f0*/  FMUL.FTZ R11, R11, 0.79788458347320556641 ;  /* 0x3f4c422a0b0b7820 */ /* 0x000fc60000410000 */
[----:B------:R-:W2:Y:S01]  /*0300*/  MUFU.TANH R9, R9 ;  /* 0x0000000900097308 */ /* 0x000ea20000002400 */
[----:B0-----:R-:W-:-:S04]  /*0310*/  FADD.FTZ R7, R7, 1 ;  /* 0x3f80000007077421 */ /* 0x001fc80000010000 */
[----:B------:R-:W-:-:S03]  /*0320*/  FMUL.FTZ R8, R7, 0.5 ;  /* 0x3f00000007087820 */ /* 0x000fc60000410000 */
[----:B------:R-:W0:Y:S01]  /*0330*/  MUFU.TANH R11, R11 ;  /* 0x0000000b000b7308 */ /* 0x000e220000002400 */
[----:B-1----:R-:W-:Y:S01]  /*0340*/  FADD.FTZ R7, R10, 1 ;  /* 0x3f8000000a077421 */ /* 0x002fe20000010000 */
[----:B------:R-:W-:-:S03]  /*0350*/  FMUL.FTZ R5, R5, R8 ;  /* 0x0000000805057220 */ /* 0x000fc60000410000 */
[----:B------:R-:W-:Y:S01]  /*0360*/  FMUL.FTZ R8, R7, 0.5 ;  /* 0x3f00000007087820 */ /* 0x000fe20000410000 */
[----:B------:R-:W-:Y:S01]  /*0370*/  FMUL.FTZ R5, R2, R5 ;  /* 0x0000000502057220 */ /* 0x000fe20000410000 */
[----:B--2---:R-:W-:Y:S02]  /*0380*/  FADD.FTZ R7, R9, 1 ;  /* 0x3f80000009077421 */ /* 0x004fe40000010000 */
[----:B------:R-:W-:-:S03]  /*0390*/  FMUL.FTZ R3, R3, R8 ;  /* 0x0000000803037220 */ /* 0x000fc60000410000 */
[----:B------:R-:W-:Y:S01]  /*03a0*/  F2I.S8.NTZ R5, R5 ;  /* 0x0000000500057305 */ /* 0x000fe20000202100 */
[----:B------:R-:W-:Y:S01]  /*03b0*/  FMUL.FTZ R9, R7, 0.5 ;  /* 0x3f00000007097820 */ /* 0x000fe20000410000 */
[----:B------:R-:W-:Y:S01]  /*03c0*/  FMUL.FTZ R7, R2, R3 ;  /* 0x0000000302077220 */ /* 0x000fe20000410000 */
[----:B0-----:R-:W-:Y:S02]  /*03d0*/  FADD.FTZ R11, R11, 1 ;  /* 0x3f8000000b0b7421 */ /* 0x001fe40000010000 */
[----:B------:R-:W-:-:S03]  /*03e0*/  FMUL.FTZ R9, R4, R9 ;  /* 0x0000000904097220 */ /* 0x000fc60000410000 */
[----:B------:R-:W0:Y:S01]  /*03f0*/  F2I.S8.NTZ R4, R7 ;  /* 0x0000000700047305 */ /* 0x000e220000202100 */
[----:B------:R-:W-:Y:S01]  /*0400*/  FMUL.FTZ R11, R11, 0.5 ;  /* 0x3f0000000b0b7820 */ /* 0x000fe20000410000 */
[----:B------:R-:W-:-:S03]  /*0410*/  FMUL.FTZ R9, R2, R9 ;  /* 0x0000000902097220 */ /* 0x000fc60000410000 */
[----:B------:R-:W-:-:S03]  /*0420*/  FMUL.FTZ R11, R6, R11 ;  /* 0x0000000b060b7220 */ /* 0x000fc60000410000 */
[----:B------:R-:W-:Y:S01]  /*0430*/  F2I.S8.NTZ R9, R9 ;  /* 0x0000000900097305 */ /* 0x000fe20000202100 */
[----:B------:R-:W-:Y:S01]  /*0440*/  FMUL.FTZ R11, R2, R11 ;  /* 0x0000000b020b7220 */ /* 0x000fe20000410000 */
[----:B------:R-:W-:-:S04]  /*0450*/  IADD3 R2, P0, PT, R0, UR8, RZ ;  /* 0x0000000800027c10 */ /* 0x000fc8000ff1e0ff */
[----:B------:R-:W-:Y:S02]  /*0460*/  IADD3.X R3, PT, PT, RZ, UR9, RZ, P0, !PT ;  /* 0x00000009ff037c10 */ /* 0x000fe400087fe4ff */
[----:B------:R-:W1:Y:S01]  /*0470*/  F2I.S8.NTZ R6, R11 ;  /* 0x0000000b00067305 */ /* 0x000e620000202100 */
[----:B0-----:R-:W-:Y:S02]  /*0480*/  PRMT R4, R5, 0x3340, R4 ;  /* 0x0000334005047816 */ /* 0x001fe40000000004 */
[----:B-1----:R-:W-:-:S04]  /*0490*/  PRMT R5, R9, 0x3340, R6 ;  /* 0x0000334009057816 */ /* 0x002fc80000000006 */
[----:B------:R-:W-:-:S05]  /*04a0*/  PRMT R5, R4, 0x5410, R5 ;  /* 0x0000541004057816 */ /* 0x000fca0000000005 */
[----:B------:R-:W-:Y:S01]  /*04b0*/  STG.E desc[UR4][R2.64], R5 ;  /* 0x0000000502007986 */ /* 0x000fe2000c101904 */
[----:B------:R-:W-:Y:S05]  /*04c0*/  EXIT ;  /* 0x000000000000794d */ /* 0x000fea0003800000 */
.L_x_1:
        /* <DEDUP_REMOVED lines=11> */
.L_x_13:


//--------------------- .text._ZN17fastertransformer26add_bias_gelu_COL32_int8IOIfEEvPaPKT_iiPKfS6_ --------------------------
	.section	.text._ZN17fastertransformer26add_bias_gelu_COL32_int8IOIfEEvPaPKT_iiPKfS6_,"ax",@progbits
	.align	128
        .global         _ZN17fastertransformer26add_bias_gelu_COL32_int8IOIfEEvPaPKT_iiPKfS6_
        .type           _ZN17fastertransformer26add_bias_gelu_COL32_int8IOIfEEvPaPKT_iiPKfS6_,@function
        .size           _ZN17fastertransformer26add_bias_gelu_COL32_int8IOIfEEvPaPKT_iiPKfS6_,(.L_x_14 - _ZN17fastertransformer26add_bias_gelu_COL32_int8IOIfEEvPaPKT_iiPKfS6_)
        .other          _ZN17fastertransformer26add_bias_gelu_COL32_int8IOIfEEvPaPKT_iiPKfS6_,@"STO_CUDA_ENTRY STV_DEFAULT"
_ZN17fastertransformer26add_bias_gelu_COL32_int8IOIfEEvPaPKT_iiPKfS6_:
.text._ZN17fastertransformer26add_bias_gelu_COL32_int8IOIfEEvPaPKT_iiPKfS6_:
[----:B------:R-:W-:Y:S01]  /*0000*/  LDC R1, c[0x0][0x37c] ;  /* 0x0000df00ff017b82 */ /* 0x000fe20000000800 */
[----:B------:R-:W0:Y:S01]  /*0010*/  S2R R9, SR_TID.X ;  /* 0x0000000000097919 */ /* 0x000e220000002100 */
[----:B------:R-:W1:Y:S01]  /*0020*/  LDCU UR6, c[0x0][0x394] ;  /* 0x00007280ff0677ac */ /* 0x000e620008000800 */
[----:B0-----:R-:W-:-:S04]  /*0030*/  SHF.L.U32 R9, R9, 0x2, RZ ;  /* 0x0000000209097819 */ /* 0x001fc800000006ff */
[----:B-1----:R-:W-:-:S13]  /*0040*/  ISETP.GE.AND P0, PT, R9, UR6, PT ;  /* 0x0000000609007c0c */ /* 0x002fda000bf06270 */
[----:B------:R-:W-:Y:S05]  /*0050*/  @P0 EXIT ;  /* 0x000000000000094d */ /* 0x000fea0003800000 */
[----:B------:R-:W0:Y:S01]  /*0060*/  LDC.64 R4, c[0x0][0x398] ;  /* 0x0000e600ff047b82 */ /* 0x000e220000000a00 */
[----:B------:R-:W0:Y:S07]  /*0070*/  LDCU.64 UR4, c[0x0][0x358] ;  /* 0x00006b00ff0477ac */ /* 0x000e2e0008000a00 */
[----:B------:R-:W1:Y:S01]  /*0080*/  LDC.64 R10, c[0x0][0x3a0] ;  /* 0x0000e800ff0a7b82 */ /* 0x000e620000000a00 */
[----:B------:R-:W2:Y:S01]  /*0090*/  S2R R7, SR_CTAID.X ;  /* 0x0000000000077919 */ /* 0x000ea20000002500 */
[----:B------:R-:W3:Y:S01]  /*00a0*/  LDCU UR7, c[0x0][0x390] ;  /* 0x00007200ff0777ac */ /* 0x000ee20008000800 */
[----:B------:R-:W4:Y:S05]  /*00b0*/  LDCU.64 UR8, c[0x0][0x380] ;  /* 0x00007000ff0877ac */ /* 0x000f2a0008000a00 */
[----:B------:R-:W2:Y:S01]  /*00c0*/  LDC R8, c[0x0][0x360] ;  /* 0x0000d800ff087b82 */ /* 0x000ea20000000800 */
[----:B0-----:R0:W5:Y:S07]  /*00d0*/  LDG.E.CONSTANT R0, desc[UR4][R4.64] ;  /* 0x0000000404007981 */ /* 0x00116e000c1e9900 */
[----:B------:R-:W0:Y:S01]  /*00e0*/  LDC.64 R2, c[0x0][0x388] ;  /* 0x0000e200ff027b82 */ /* 0x000e220000000a00 */
[----:B-1-34-:R1:W5:Y:S02]  /*00f0*/  LDG.E.CONSTANT R6, desc[UR4][R10.64] ;  /* 0x000000040a067981 */ /* 0x01a364000c1e9900 */
.L_x_2:
[C---:B-1----:R-:W-:Y:S02]  /*0100*/  LOP3.LUT R10, R9.reuse, 0x1c, RZ, 0xc0, !PT ;  /* 0x0000001c090a7812 */ /* 0x042fe400078ec0ff */
[----:B0--3--:R-:W-:Y:S02]  /*0110*/  LOP3.LUT R4, R9, 0xffffffe0, RZ, 0xc0, !PT ;  /* 0xffffffe009047812 */ /* 0x009fe400078ec0ff */
[----:B--2---:R-:W-:-:S05]  /*0120*/  LEA R5, R7, R10, 0x5 ;  /* 0x0000000a07057211 */ /* 0x004fca00078e28ff */
[----:B------:R-:W-:-:S05]  /*0130*/  IMAD R4, R4, UR7, R5 ;  /* 0x0000000704047c24 */ /* 0x000fca000f8e0205 */
[----:B------:R-:W-:-:S04]  /*0140*/  IADD3 R4, P0, PT, R4, UR8, RZ ;  /* 0x0000000804047c10 */ /* 0x000fc8000ff1e0ff */
[----:B------:R-:W-:-:S05]  /*0150*/  IADD3.X R5, PT, PT, RZ, UR9, RZ, P0, !PT ;  /* 0x00000009ff057c10 */ /* 0x000fca00087fe4ff */
[----:B------:R-:W2:Y:S01]  /*0160*/  LDG.E.CONSTANT R20, desc[UR4][R4.64] ;  /* 0x0000000404147981 */ /* 0x000ea2000c1e9900 */
[----:B------:R-:W-:-:S05]  /*0170*/  IMAD.WIDE R14, R9, 0x4, R2 ;  /* 0x00000004090e7825 */ /* 0x000fca00078e0202 */
[----:B------:R-:W3:Y:S04]  /*0180*/  LDG.E.CONSTANT R17, desc[UR4][R14.64] ;  /* 0x000000040e117981 */ /* 0x000ee8000c1e9900 */
[----:B------:R-:W4:Y:S04]  /*0190*/  LDG.E.CONSTANT R23, desc[UR4][R14.64+0x8] ;  /* 0x000008040e177981 */ /* 0x000f28000c1e9900 */
[----:B------:R-:W4:Y:S04]  /*01a0*/  LDG.E.CONSTANT R10, desc[UR4][R14.64+0x4] ;  /* 0x000004040e0a7981 */ /* 0x000f28000c1e9900 */
[----:B------:R0:W4:Y:S01]  /*01b0*/  LDG.E.CONSTANT R13, desc[UR4][R14.64+0xc] ;  /* 0x00000c040e0d7981 */ /* 0x000122000c1e9900 */
[----:B------:R-:W-:-:S04]  /*01c0*/  LEA R9, R8, R9, 0x2 ;  /* 0x0000000908097211 */ /* 0x000fc800078e10ff */
[----:B------:R-:W-:Y:S01]  /*01d0*/  ISETP.GE.AND P0, PT, R9, UR6, PT ;  /* 0x0000000609007c0c */ /* 0x000fe2000bf06270 */
[----:B--2---:R-:W3:Y:S08]  /*01e0*/  I2F.S8 R11, R20 ;  /* 0x00000014000b7306 */ /* 0x004ef00000001400 */
[----:B------:R-:W4:Y:S01]  /*01f0*/  I2F.S8 R21, R20.B2 ;  /* 0x2000001400157306 */ /* 0x000f220000001400 */
[----:B---3-5:R-:W-:-:S07]  /*0200*/  FFMA.FTZ R12, R0, R11, R17 ;  /* 0x0000000b000c7223 */ /* 0x028fce0000010011 */
[----:B------:R-:W1:Y:S01]  /*0210*/  I2F.S8 R19, R20.B1 ;  /* 0x1000001400137306 */ /* 0x000e620000001400 */
[----:B------:R-:W-:-:S07]  /*0220*/  FMUL.FTZ R11, R12, 0.044714998453855514526 ;  /* 0x3d3727130c0b7820 */ /* 0x000fce0000410000 */
[----:B------:R-:W2:Y:S01]  /*0230*/  I2F.S8 R18, R20.B3 ;  /* 0x3000001400127306 */ /* 0x000ea20000001400 */
[----:B------:R-:W-:-:S04]  /*0240*/  FMUL.FTZ R11, R12, R11 ;  /* 0x0000000b0c0b7220 */ /* 0x000fc80000410000 */
[----:B------:R-:W-:Y:S01]  /*0250*/  FFMA.FTZ R16, R12, R11, R12 ;  /* 0x0000000b0c107223 */ /* 0x000fe2000001000c */
[C---:B----4-:R-:W-:Y:S01]  /*0260*/  FFMA.FTZ R11, R0.reuse, R21, R23 ;  /* 0x00000015000b7223 */ /* 0x050fe20000010017 */
[----:B-1----:R-:W-:-:S03]  /*0270*/  FFMA.FTZ R10, R0, R19, R10 ;  /* 0x00000013000a7223 */ /* 0x002fc6000001000a */
[C---:B0-----:R-:W-:Y:S01]  /*0280*/  FMUL.FTZ R14, R11.reuse, 0.044714998453855514526 ;  /* 0x3d3727130b0e7820 */ /* 0x041fe20000410000 */
[----:B------:R-:W-:Y:S01]  /*0290*/  FMUL.FTZ R17, R10, 0.044714998453855514526 ;  /* 0x3d3727130a117820 */ /* 0x000fe20000410000 */
[----:B--2---:R-:W-:Y:S01]  /*02a0*/  FFMA.FTZ R13, R0, R18, R13 ;  /* 0x00000012000d7223 */ /* 0x004fe2000001000d */
[----:B------:R-:W-:Y:S01]  /*02b0*/  FMUL.FTZ R16, R16, 0.79788458347320556641 ;  /* 0x3f4c422a10107820 */ /* 0x000fe20000410000 */
[----:B------:R-:W-:Y:S02]  /*02c0*/  FMUL.FTZ R14, R11, R14 ;  /* 0x0000000e0b0e7220 */ /* 0x000fe40000410000 */
[----:B------:R-:W-:Y:S01]  /*02d0*/  FMUL.FTZ R18, R13, 0.044714998453855514526 ;  /* 0x3d3727130d127820 */ /* 0x000fe20000410000 */
[C---:B------:R-:W-:Y:S01]  /*02e0*/  FMUL.FTZ R17, R10.reuse, R17 ;  /* 0x000000110a117220 */ /* 0x040fe20000410000 */
[----:B------:R-:W-:Y:S02]  /*02f0*/  FFMA.FTZ R14, R11, R14, R11 ;  /* 0x0000000e0b0e7223 */ /* 0x000fe4000001000b */
[C---:B------:R-:W-:Y:S01]  /*0300*/  FMUL.FTZ R20, R13.reuse, R18 ;  /* 0x000000120d147220 */ /* 0x040fe20000410000 */
[----:B------:R-:W-:Y:S01]  /*0310*/  FFMA.FTZ R17, R10, R17, R10 ;  /* 0x000000110a117223 */ /* 0x000fe2000001000a */
[----:B------:R-:W0:Y:S02]  /*0320*/  MUFU.TANH R16, R16 ;  /* 0x0000001000107308 */ /* 0x000e240000002400 */
[----:B------:R-:W-:Y:S01]  /*0330*/  FFMA.FTZ R20, R13, R20, R13 ;  /* 0x000000140d147223 */ /* 0x000fe2000001000d */
[----:B------:R-:W-:Y:S01]  /*0340*/  FMUL.FTZ R18, R14, 0.79788458347320556641 ;  /* 0x3f4c422a0e127820 */ /* 0x000fe20000410000 */
[----:B------:R-:W-:-:S02]  /*0350*/  FMUL.FTZ R17, R17, 0.79788458347320556641 ;  /* 0x3f4c422a11117820 */ /* 0x000fc40000410000 */
[----:B------:R-:W-:-:S03]  /*0360*/  FMUL.FTZ R20, R20, 0.79788458347320556641 ;  /* 0x3f4c422a14147820 */ /* 0x000fc60000410000 */
[----:B------:R-:W1:Y:S08]  /*0370*/  MUFU.TANH R18, R18 ;  /* 0x0000001200127308 */ /* 0x000e700000002400 */
[----:B------:R-:W2:Y:S01]  /*0380*/  MUFU.TANH R17, R17 ;  /* 0x0000001100117308 */ /* 0x000ea20000002400 */
[----:B0-----:R-:W-:-:S07]  /*0390*/  FADD.FTZ R16, R16, 1 ;  /* 0x3f80000010107421 */ /* 0x001fce0000010000 */
[----:B------:R-:W0:Y:S01]  /*03a0*/  MUFU.TANH R20, R20 ;  /* 0x0000001400147308 */ /* 0x000e220000002400 */
[----:B------:R-:W-:-:S04]  /*03b0*/  FMUL.FTZ R15, R16, 0.5 ;  /* 0x3f000000100f7820 */ /* 0x000fc80000410000 */
[----:B------:R-:W-:Y:S01]  /*03c0*/  FMUL.FTZ R15, R12, R15 ;  /* 0x0000000f0c0f7220 */ /* 0x000fe20000410000 */
[----:B-1----:R-:W-:Y:S01]  /*03d0*/  FADD.FTZ R12, R18, 1 ;  /* 0x3f800000120c7421 */ /* 0x002fe20000010000 */
[----:B--2---:R-:W-:-:S03]  /*03e0*/  FADD.FTZ R14, R17, 1 ;  /* 0x3f800000110e7421 */ /* 0x004fc60000010000 */
[----:B------:R-:W-:Y:S01]  /*03f0*/  FMUL.FTZ R12, R12, 0.5 ;  /* 0x3f0000000c0c7820 */ /* 0x000fe20000410000 */
[----:B------:R-:W-:Y:S01]  /*0400*/  FMUL.FTZ R17, R14, 0.5 ;  /* 0x3f0000000e117820 */ /* 0x000fe20000410000 */
[----:B0-----:R-:W-:Y:S02]  /*0410*/  FADD.FTZ R20, R20, 1 ;  /* 0x3f80000014147421 */ /* 0x001fe40000010000 */
[----:B------:R-:W-:Y:S02]  /*0420*/  FMUL.FTZ R11, R11, R12 ;  /* 0x0000000c0b0b7220 */ /* 0x000fe40000410000 */
[----:B------:R-:W-:Y:S01]  /*0430*/  FMUL.FTZ R20, R20, 0.5 ;  /* 0x3f00000014147820 */ /* 0x000fe20000410000 */
[----:B------:R-:W-:Y:S01]  /*0440*/  FMUL.FTZ R17, R10, R17 ;  /* 0x000000110a117220 */ /* 0x000fe20000410000 */
[C---:B------:R-:W-:Y:S02]  /*0450*/  FMUL.FTZ R15, R6.reuse, R15 ;  /* 0x0000000f060f7220 */ /* 0x040fe40000410000 */
[----:B------:R-:W-:Y:S01]  /*0460*/  FMUL.FTZ R13, R13, R20 ;  /* 0x000000140d0d7220 */ /* 0x000fe20000410000 */
[C---:B------:R-:W-:Y:S01]  /*0470*/  FMUL.FTZ R11, R6.reuse, R11 ;  /* 0x0000000b060b7220 */ /* 0x040fe20000410000 */
[----:B------:R-:W-:-:S02]  /*0480*/  FMUL.FTZ R17, R6, R17 ;  /* 0x0000001106117220 */ /* 0x000fc40000410000 */
[----:B------:R-:W-:Y:S01]  /*0490*/  FMUL.FTZ R13, R6, R13 ;  /* 0x0000000d060d7220 */ /* 0x000fe20000410000 */
[----:B------:R-:W-:Y:S08]  /*04a0*/  F2I.S8.NTZ R15, R15 ;  /* 0x0000000f000f7305 */ /* 0x000ff00000202100 */
[----:B------:R-:W0:Y:S08]  /*04b0*/  F2I.S8.NTZ R10, R17 ;  /* 0x00000011000a7305 */ /* 0x000e300000202100 */
[----:B------:R-:W-:Y:S08]  /*04c0*/  F2I.S8.NTZ R11, R11 ;  /* 0x0000000b000b7305 */ /* 0x000ff00000202100 */
[----:B------:R-:W1:Y:S01]  /*04d0*/  F2I.S8.NTZ R12, R13 ;  /* 0x0000000d000c7305 */ /* 0x000e620000202100 */
[----:B0-----:R-:W-:-:S02]  /*04e0*/  PRMT R10, R15, 0x3340, R10 ;  /* 0x000033400f0a7816 */ /* 0x001fc4000000000a */
[----:B-1----:R-:W-:-:S04]  /*04f0*/  PRMT R15, R11, 0x3340, R12 ;  /* 0x000033400b0f7816 */ /* 0x002fc8000000000c */
[----:B------:R-:W-:-:S05]  /*0500*/  PRMT R15, R10, 0x5410, R15 ;  /* 0x000054100a0f7816 */ /* 0x000fca000000000f */
[----:B------:R3:W-:Y:S01]  /*0510*/  STG.E desc[UR4][R4.64], R15 ;  /* 0x0000000f04007986 */ /* 0x0007e2000c101904 */
[----:B------:R-:W-:Y:S05]  /*0520*/  @!P0 BRA `(.L_x_2) ;  /* 0xfffffff800f48947 */ /* 0x000fea000383ffff */
[----:B------:R-:W-:Y:S05]  /*0530*/  EXIT ;  /* 0x000000000000794d */ /* 0x000fea0003800000 */
.L_x_3:
        /* <DEDUP_REMOVED lines=12> */
.L_x_14:


//--------------------- .text._ZN17fastertransformer26add_bias_gelu_COL32_int8IOI6__halfEEvPaPKaPKT_iiPKfS9_ --------------------------
	.section	.text._ZN17fastertransformer26add_bias_gelu_COL32_int8IOI6__halfEEvPaPKaPKT_iiPKfS9_,"ax",@progbits
	.align	128
        .global         _ZN17fastertransformer26add_bias_gelu_COL32_int8IOI6__halfEEvPaPKaPKT_iiPKfS9_
        .type           _ZN17fastertransformer26add_bias_gelu_COL32_int8IOI6__halfEEvPaPKaPKT_iiPKfS9_,@function
        .size           _ZN17fastertransformer26add_bias_gelu_COL32_int8IOI6__halfEEvPaPKaPKT_iiPKfS9_,(.L_x_15 - _ZN17fastertransformer26add_bias_gelu_COL32_int8IOI6__halfEEvPaPKaPKT_iiPKfS9_)
        .other          _ZN17fastertransformer26add_bias_gelu_COL32_int8IOI6__halfEEvPaPKaPKT_iiPKfS9_,@"STO_CUDA_ENTRY STV_DEFAULT"
_ZN17fastertransformer26add_bias_gelu_COL32_int8IOI6__halfEEvPaPKaPKT_iiPKfS9_:
.text._ZN17fastertransformer26add_bias_gelu_COL32_int8IOI6__halfEEvPaPKaPKT_iiPKfS9_:
        /* <DEDUP_REMOVED lines=11> */
[----:B------:R-:W4:Y:S05]  /*00b0*/  LDCU.128 UR8, c[0x0][0x380] ;  /* 0x00007000ff0877ac */ /* 0x000f2a0008000c00 */
[----:B------:R-:W2:Y:S01]  /*00c0*/  LDC R6, c[0x0][0x360] ;  /* 0x0000d800ff067b82 */ /* 0x000ea20000000800 */
[----:B0-----:R0:W5:Y:S07]  /*00d0*/  LDG.E.CONSTANT R0, desc[UR4][R8.64] ;  /* 0x0000000408007981 */ /* 0x00116e000c1e9900 */
[----:B------:R-:W0:Y:S01]  /*00e0*/  LDC.64 R2, c[0x0][0x390] ;  /* 0x0000e400ff027b82 */ /* 0x000e220000000a00 */
[----:B-1-34-:R1:W5:Y:S02]  /*00f0*/  LDG.E.CONSTANT R4, desc[UR4][R10.64] ;  /* 0x000000040a047981 */ /* 0x01a364000c1e9900 */
.L_x_4:
        /* <DEDUP_REMOVED lines=8> */
[----:B------:R-:W3:Y:S04]  /*0180*/  LDG.E.U16.CONSTANT R14, desc[UR4][R12.64] ;  /* 0x000000040c0e7981 */ /* 0x000ee8000c1e9500 */
[----:B------:R-:W4:Y:S04]  /*0190*/  LDG.E.U16.CONSTANT R16, desc[UR4][R12.64+0x2] ;  /* 0x000002040c107981 */ /* 0x000f28000c1e9500 */
[----:B------:R-:W4:Y:S04]  /*01a0*/  LDG.E.U16.CONSTANT R18, desc[UR4][R12.64+0x4] ;  /* 0x000004040c127981 */ /* 0x000f28000c1e9500 */
[----:B------:R-:W4:Y:S01]  /*01b0*/  LDG.E.U16.CONSTANT R20, desc[UR4][R12.64+0x6] ;  /* 0x000006040c147981 */ /* 0x000f22000c1e9500 */
[----:B------:R-:W-:-:S02]  /*01c0*/  IADD3 R8, P0, PT, R8, UR8, RZ ;  /* 0x0000000808087c10 */ /* 0x000fc4000ff1e0ff */
[----:B------:R-:W-:-:S04]  /*01d0*/  LEA R7, R6, R7, 0x2 ;  /* 0x0000000706077211 */ /* 0x000fc800078e10ff */
[----:B------:R-:W-:Y:S01]  /*01e0*/  IADD3 R7, PT, PT, R7, 0x3, RZ ;  /* 0x0000000307077810 */ /* 0x000fe20007ffe0ff */
[----:B--2---:R-:W0:Y:S01]  /*01f0*/  I2F.S8 R9, R21 ;  /* 0x0000001500097306 */ /* 0x004e220000001400 */
[----:B---3--:R-:W-:-:S07]  /*0200*/  HADD2.F32 R15, -RZ, R14.H0_H0 ;  /* 0x2000000eff0f7230 */ /* 0x008fce0000004100 */
[----:B------:R-:W1:Y:S01]  /*0210*/  I2F.S8 R17, R21.B1 ;  /* 0x1000001500117306 */ /* 0x000e620000001400 */
[----:B----4-:R-:W-:Y:S02]  /*0220*/  HADD2.F32 R10, -RZ, R16.H0_H0 ;  /* 0x20000010ff0a7230 */ /* 0x010fe40000004100 */
[----:B------:R-:W-:Y:S02]  /*0230*/  HADD2.F32 R11, -RZ, R18.H0_H0 ;  /* 0x20000012ff0b7230 */ /* 0x000fe40000004100 */
[----:B0----5:R-:W-:-:S03]  /*0240*/  FFMA.FTZ R9, R0, R9, R15 ;  /* 0x0000000900097223 */ /* 0x021fc6000001000f */
[----:B------:R-:W0:Y:S01]  /*0250*/  I2F.S8 R19, R21.B2 ;  /* 0x2000001500137306 */ /* 0x000e220000001400 */
[----:B------:R-:W-:Y:S01]  /*0260*/  FMUL.FTZ R14, R9, 0.044714998453855514526 ;  /* 0x3d372713090e7820 */ /* 0x000fe20000410000 */
[----:B-1----:R-:W-:-:S06]  /*0270*/  FFMA.FTZ R10, R0, R17, R10 ;  /* 0x00000011000a7223 */ /* 0x002fcc000001000a */
[----:B------:R-:W1:Y:S01]  /*0280*/  I2F.S8 R15, R21.B3 ;  /* 0x30000015000f7306 */ /* 0x000e620000001400 */
[----:B------:R-:W-:Y:S02]  /*0290*/  HADD2.F32 R17, -RZ, R20.H0_H0 ;  /* 0x20000014ff117230 */ /* 0x000fe40000004100 */
[----:B------:R-:W-:Y:S01]  /*02a0*/  FMUL.FTZ R14, R9, R14 ;  /* 0x0000000e090e7220 */ /* 0x000fe20000410000 */
[----:B------:R-:W-:-:S03]  /*02b0*/  FMUL.FTZ R13, R10, 0.044714998453855514526 ;  /* 0x3d3727130a0d7820 */ /* 0x000fc60000410000 */
[----:B------:R-:W-:Y:S01]  /*02c0*/  FFMA.FTZ R14, R9, R14, R9 ;  /* 0x0000000e090e7223 */ /* 0x000fe20000010009 */
[----:B0-----:R-:W-:Y:S01]  /*02d0*/  FFMA.FTZ R11, R0, R19, R11 ;  /* 0x00000013000b7223 */ /* 0x001fe2000001000b */
[----:B------:R-:W-:Y:S02]  /*02e0*/  FMUL.FTZ R13, R10, R13 ;  /* 0x0000000d0a0d7220 */ /* 0x000fe40000410000 */
[----:B------:R-:W-:Y:S01]  /*02f0*/  FMUL.FTZ R14, R14, 0.79788458347320556641 ;  /* 0x3f4c422a0e0e7820 */ /* 0x000fe20000410000 */
[C---:B------:R-:W-:Y:S01]  /*0300*/  FMUL.FTZ R16, R11.reuse, 0.044714998453855514526 ;  /* 0x3d3727130b107820 */ /* 0x040fe20000410000 */
[----:B------:R-:W-:Y:S01]  /*0310*/  FFMA.FTZ R13, R10, R13, R10 ;  /* 0x0000000d0a0d7223 */ /* 0x000fe2000001000a */
[----:B-1----:R-:W-:Y:S02]  /*0320*/  FFMA.FTZ R12, R0, R15, R17 ;  /* 0x0000000f000c7223 */ /* 0x002fe40000010011 */
[----:B------:R-:W-:Y:S01]  /*0330*/  FMUL.FTZ R16, R11, R16 ;  /* 0x000000100b107220 */ /* 0x000fe20000410000 */
[----:B------:R-:W-:Y:S01]  /*0340*/  FMUL.FTZ R13, R13, 0.79788458347320556641 ;  /* 0x3f4c422a0d0d7820 */ /* 0x000fe20000410000 */
[----:B------:R-:W0:Y:S01]  /*0350*/  MUFU.TANH R14, R14 ;  /* 0x0000000e000e7308 */ /* 0x000e220000002400 */
[----:B------:R-:W-:Y:S01]  /*0360*/  FMUL.FTZ R15, R12, 0.044714998453855514526 ;  /* 0x3d3727130c0f7820 */ /* 0x000fe20000410000 */
[----:B------:R-:W-:-:S03]  /*0370*/  FFMA.FTZ R16, R11, R16, R11 ;  /* 0x000000100b107223 */ /* 0x000fc6000001000b */
[----:B------:R-:W-:Y:S01]  /*0380*/  FMUL.FTZ R15, R12, R15 ;  /* 0x0000000f0c0f7220 */ /* 0x000fe20000410000 */
        /* <DEDUP_REMOVED lines=25> */
[----:B0-----:R-:W-:-:S06]  /*0520*/  PRMT R10, R9, 0x3340, R10 ;  /* 0x00003340090a7816 */ /* 0x001fcc000000000a */
[----:B------:R-:W0:Y:S01]  /*0530*/  F2I.S8.NTZ R12, R17 ;  /* 0x00000011000c7305 */ /* 0x000e220000202100 */
[----:B------:R-:W-:Y:S02]  /*0540*/  IADD3.X R9, PT, PT, RZ, UR9, RZ, P0, !PT ;  /* 0x00000009ff097c10 */ /* 0x000fe400087fe4ff */
[----:B------:R-:W-:Y:S02]  /*0550*/  ISETP.GE.AND P0, PT, R7, UR6, PT ;  /* 0x0000000607007c0c */ /* 0x000fe4000bf06270 */
[----:B0-----:R-:W-:-:S04]  /*0560*/  PRMT R13, R11, 0x3340, R12 ;  /* 0x000033400b0d7816 */ /* 0x001fc8000000000c */
[----:B------:R-:W-:-:S05]  /*0570*/  PRMT R13, R10, 0x5410, R13 ;  /* 0x000054100a0d7816 */ /* 0x000fca000000000d */
[----:B------:R3:W-:Y:S02]  /*0580*/  STG.E desc[UR4][R8.64], R13 ;  /* 0x0000000d08007986 */ /* 0x0007e4000c101904 */
[----:B------:R-:W-:Y:S05]  /*0590*/  @!P0 BRA `(.L_x_4) ;  /* 0xfffffff800d88947 */ /* 0x000fea000383ffff */
[----:B------:R-:W-:Y:S05]  /*05a0*/  EXIT ;  /* 0x000000000000794d */ /* 0x000fea0003800000 */
.L_x_5:
        /* <DEDUP_REMOVED lines=13> */
.L_x_15:


//--------------------- .text._ZN17fastertransformer26add_bias_gelu_COL32_int8IOIfEEvPaPKaPKT_iiPKfS8_ --------------------------
	.section	.text._ZN17fastertransformer26add_bias_gelu_COL32_int8IOIfEEvPaPKaPKT_iiPKfS8_,"ax",@progbits
	.align	128
        .global         _ZN17fastertransformer26add_bias_gelu_COL32_int8IOIfEEvPaPKaPKT_iiPKfS8_
        .type           _ZN17fastertransformer26add_bias_gelu_COL32_int8IOIfEEvPaPKaPKT_iiPKfS8_,@function
        .size           _ZN17fastertransformer26add_bias_gelu_COL32_int8IOIfEEvPaPKaPKT_iiPKfS8_,(.L_x_16 - _ZN17fastertransformer26add_bias_gelu_COL32_int8IOIfEEvPaPKaPKT_iiPKfS8_)
        .other          _ZN17fastertransformer26add_bias_gelu_COL32_int8IOIfEEvPaPKaPKT_iiPKfS8_,@"STO_CUDA_ENTRY STV_DEFAULT"
_ZN17fastertransformer26add_bias_gelu_COL32_int8IOIfEEvPaPKaPKT_iiPKfS8_:
.text._ZN17fastertransformer26add_bias_gelu_COL32_int8IOIfEEvPaPKaPKT_iiPKfS8_:
        /* <DEDUP_REMOVED lines=16> */
.L_x_6:
        /* <DEDUP_REMOVED lines=11> */
[----:B------:R-:W4:Y:S01]  /*01b0*/  LDG.E.CONSTANT R23, desc[UR4][R12.64+0xc] ;  /* 0x00000c040c177981 */ /* 0x000f22000c1e9900 */
[----:B------:R-:W-:-:S02]  /*01c0*/  IADD3 R8, P0, PT, R8, UR8, RZ ;  /* 0x0000000808087c10 */ /* 0x000fc4000ff1e0ff */
[----:B------:R-:W-:-:S04]  /*01d0*/  LEA R7, R6, R7, 0x2 ;  /* 0x0000000706077211 */ /* 0x000fc800078e10ff */
[----:B------:R-:W-:Y:S01]  /*01e0*/  IADD3 R7, PT, PT, R7, 0x3, RZ ;  /* 0x0000000307077810 */ /* 0x000fe20007ffe0ff */
[----:B--2---:R-:W3:Y:S08]  /*01f0*/  I2F.S8 R9, R20 ;  /* 0x0000001400097306 */ /* 0x004ef00000001400 */
[----:B------:R-:W4:Y:S01]  /*0200*/  I2F.S8 R17, R20.B1 ;  /* 0x1000001400117306 */ /* 0x000f220000001400 */
[----:B---3-5:R-:W-:-:S07]  /*0210*/  FFMA.FTZ R10, R0, R9, R11 ;  /* 0x00000009000a7223 */ /* 0x028fce000001000b */
[----:B------:R-:W0:Y:S01]  /*0220*/  I2F.S8 R19, R20.B2 ;  /* 0x2000001400137306 */ /* 0x000e220000001400 */
[----:B------:R-:W-:Y:S01]  /*0230*/  FMUL.FTZ R11, R10, 0.044714998453855514526 ;  /* 0x3d3727130a0b7820 */ /* 0x000fe20000410000 */
[----:B----4-:R-:W-:-:S06]  /*0240*/  FFMA.FTZ R9, R0, R17, R16 ;  /* 0x0000001100097223 */ /* 0x010fcc0000010010 */
[----:B------:R-:W1:Y:S01]  /*0250*/  I2F.S8 R15, R20.B3 ;  /* 0x30000014000f7306 */ /* 0x000e620000001400 */
[----:B------:R-:W-:Y:S01]  /*0260*/  FMUL.FTZ R11, R10, R11 ;  /* 0x0000000b0a0b7220 */ /* 0x000fe20000410000 */
[----:B------:R-:W-:-:S03]  /*0270*/  FMUL.FTZ R16, R9, 0.044714998453855514526 ;  /* 0x3d37271309107820 */ /* 0x000fc60000410000 */
[----:B------:R-:W-:Y:S01]  /*0280*/  FFMA.FTZ R14, R10, R11, R10 ;  /* 0x0000000b0a0e7223 */ /* 0x000fe2000001000a */
[----:B0-----:R-:W-:Y:S01]  /*0290*/  FFMA.FTZ R11, R0, R19, R21 ;  /* 0x00000013000b7223 */ /* 0x001fe20000010015 */
[----:B------:R-:W-:Y:S02]  /*02a0*/  FMUL.FTZ R16, R9, R16 ;  /* 0x0000001009107220 */ /* 0x000fe40000410000 */
[----:B------:R-:W-:Y:S01]  /*02b0*/  FMUL.FTZ R14, R14, 0.79788458347320556641 ;  /* 0x3f4c422a0e0e7820 */ /* 0x000fe20000410000 */
[----:B------:R-:W-:Y:S01]  /*02c0*/  FMUL.FTZ R18, R11, 0.044714998453855514526 ;  /* 0x3d3727130b127820 */ /* 0x000fe20000410000 */
[----:B------:R-:W-:Y:S01]  /*02d0*/  FFMA.FTZ R16, R9, R16, R9 ;  /* 0x0000001009107223 */ /* 0x000fe20000010009 */
[----:B-1----:R-:W-:Y:S02]  /*02e0*/  FFMA.FTZ R12, R0, R15, R23 ;  /* 0x0000000f000c7223 */ /* 0x002fe40000010017 */
[C---:B------:R-:W-:Y:S01]  /*02f0*/  FMUL.FTZ R18, R11.reuse, R18 ;  /* 0x000000120b127220 */ /* 0x040fe20000410000 */
        /* <DEDUP_REMOVED lines=21> */
[C---:B------:R-:W-:Y:S01]  /*0450*/  FMUL.FTZ R10, R4.reuse, R9 ;  /* 0x00000009040a7220 */ /* 0x040fe20000410000 */
[----:B------:R-:W-:Y:S01]  /*0460*/  IADD3.X R9, PT, PT, RZ, UR9, RZ, P0, !PT ;  /* 0x00000009ff097c10 */ /* 0x000fe200087fe4ff */
[----:B0-----:R-:W-:Y:S01]  /*0470*/  FADD.FTZ R15, R15, 1 ;  /* 0x3f8000000f0f7421 */ /* 0x001fe20000010000 */
[----:B------:R-:W-:Y:S01]  /*0480*/  FMUL.FTZ R11, R11, R14 ;  /* 0x0000000e0b0b7220 */ /* 0x000fe20000410000 */
[----:B------:R-:W-:Y:S02]  /*0490*/  ISETP.GE.AND P0, PT, R7, UR6, PT ;  /* 0x0000000607007c0c */ /* 0x000fe4000bf06270 */
[----:B------:R-:W0:Y:S01]  /*04a0*/  F2I.S8.NTZ R10, R10 ;  /* 0x0000000a000a7305 */ /* 0x000e220000202100 */
[----:B------:R-:W-:Y:S01]  /*04b0*/  FMUL.FTZ R15, R15, 0.5 ;  /* 0x3f0000000f0f7820 */ /* 0x000fe20000410000 */
[----:B------:R-:W-:-:S03]  /*04c0*/  FMUL.FTZ R11, R4, R11 ;  /* 0x0000000b040b7220 */ /* 0x000fc60000410000 */
[----:B------:R-:W-:-:S03]  /*04d0*/  FMUL.FTZ R15, R12, R15 ;  /* 0x0000000f0c0f7220 */ /* 0x000fc60000410000 */
[----:B------:R-:W-:Y:S01]  /*04e0*/  F2I.S8.NTZ R11, R11 ;  /* 0x0000000b000b7305 */ /* 0x000fe20000202100 */
[----:B------:R-:W-:Y:S01]  /*04f0*/  FMUL.FTZ R15, R4, R15 ;  /* 0x0000000f040f7220 */ /* 0x000fe20000410000 */
[----:B0-----:R-:W-:-:S06]  /*0500*/  PRMT R13, R13, 0x3340, R10 ;  /* 0x000033400d0d7816 */ /* 0x001fcc000000000a */
[----:B------:R-:W0:Y:S02]  /*0510*/  F2I.S8.NTZ R12, R15 ;  /* 0x0000000f000c7305 */ /* 0x000e240000202100 */
[----:B0-----:R-:W-:-:S04]  /*0520*/  PRMT R12, R11, 0x3340, R12 ;  /* 0x000033400b0c7816 */ /* 0x001fc8000000000c */
[----:B------:R-:W-:-:S05]  /*0530*/  PRMT R13, R13, 0x5410, R12 ;  /* 0x000054100d0d7816 */ /* 0x000fca000000000c */
[----:B------:R3:W-:Y:S01]  /*0540*/  STG.E desc[UR4][R8.64], R13 ;  /* 0x0000000d08007986 */ /* 0x0007e2000c101904 */
[----:B------:R-:W-:Y:S05]  /*0550*/  @!P0 BRA `(.L_x_6) ;  /* 0xfffffff800e88947 */ /* 0x000fea000383ffff */
[----:B------:R-:W-:Y:S05]  /*0560*/  EXIT ;  /* 0x000000000000794d */ /* 0x000fea0003800000 */
.L_x_7:
        /* <DEDUP_REMOVED lines=9> */
.L_x_16:


//--------------------- .text._ZN17fastertransformer26add_bias_gelu_COL32_int8IOI6__halfEEvPaPKT_iiPKfS7_ --------------------------
	.section	.text._ZN17fastertransformer26add_bias_gelu_COL32_int8IOI6__halfEEvPaPKT_iiPKfS7_,"ax",@progbits
	.align	128
        .global         _ZN17fastertransformer26add_bias_gelu_COL32_int8IOI6__halfEEvPaPKT_iiPKfS7_
        .type           _ZN17fastertransformer26add_bias_gelu_COL32_int8IOI6__halfEEvPaPKT_iiPKfS7_,@function
        .size           _ZN17fastertransformer26add_bias_gelu_COL32_int8IOI6__halfEEvPaPKT_iiPKfS7_,(.L_x_17 - _ZN17fastertransformer26add_bias_gelu_COL32_int8IOI6__halfEEvPaPKT_iiPKfS7_)
        .other          _ZN17fastertransformer26add_bias_gelu_COL32_int8IOI6__halfEEvPaPKT_iiPKfS7_,@"STO_CUDA_ENTRY STV_DEFAULT"
_ZN17fastertransformer26add_bias_gelu_COL32_int8IOI6__halfEEvPaPKT_iiPKfS7_:
.text._ZN17fastertransformer26add_bias_gelu_COL32_int8IOI6__halfEEvPaPKT_iiPKfS7_:
        /* <DEDUP_REMOVED lines=13> */
[----:B0-----:R-:W5:Y:S07]  /*00d0*/  LDG.E.CONSTANT R7, desc[UR4][R4.64] ;  /* 0x0000000404077981 */ /* 0x001f6e000c1e9900 */
[----:B------:R-:W0:Y:S01]  /*00e0*/  LDC.64 R2, c[0x0][0x388] ;  /* 0x0000e200ff027b82 */ /* 0x000e220000000a00 */
[----:B-1----:R-:W5:Y:S02]  /*00f0*/  LDG.E.CONSTANT R10, desc[UR4][R10.64] ;  /* 0x000000040a0a7981 */ /* 0x002f64000c1e9900 */
[----:B0-2345:R-:W-:-:S07]  /*0100*/  F2FP.F16.F32.PACK_AB R7, R10, R7 ;  /* 0x000000070a07723e */ /* 0x03dfce00000000ff */
.L_x_8:
[C---:B0-----:R-:W-:Y:S02]  /*0110*/  LOP3.LUT R5, R9.reuse, 0x1c, RZ, 0xc0, !PT ;  /* 0x0000001c09057812 */ /* 0x041fe400078ec0ff */
[----:B------:R-:W-:Y:S02]  /*0120*/  LOP3.LUT R4, R9, 0xffffffe0, RZ, 0xc0, !PT ;  /* 0xffffffe009047812 */ /* 0x000fe400078ec0ff */
[----:B------:R-:W-:-:S05]  /*0130*/  LEA R5, R0, R5, 0x5 ;  /* 0x0000000500057211 */ /* 0x000fca00078e28ff */
[----:B------:R-:W-:-:S05]  /*0140*/  IMAD R4, R4, UR7, R5 ;  /* 0x0000000704047c24 */ /* 0x000fca000f8e0205 */
[----:B------:R-:W-:-:S04]  /*0150*/  IADD3 R4, P0, PT, R4, UR8, RZ ;  /* 0x0000000804047c10 */ /* 0x000fc8000ff1e0ff */
[----:B------:R-:W-:-:S05]  /*0160*/  IADD3.X R5, PT, PT, RZ, UR9, RZ, P0, !PT ;  /* 0x00000009ff057c10 */ /* 0x000fca00087fe4ff */
[----:B------:R-:W2:Y:S01]  /*0170*/  LDG.E.CONSTANT R20, desc[UR4][R4.64] ;  /* 0x0000000404147981 */ /* 0x000ea2000c1e9900 */
[----:B------:R-:W-:-:S05]  /*0180*/  IMAD.WIDE R12, R9, 0x2, R2 ;  /* 0x00000002090c7825 */ /* 0x000fca00078e0202 */
[----:B------:R-:W3:Y:S04]  /*0190*/  LDG.E.U16.CONSTANT R8, desc[UR4][R12.64] ;  /* 0x000000040c087981 */ /* 0x000ee8000c1e9500 */
[----:B------:R-:W4:Y:S04]  /*01a0*/  LDG.E.U16.CONSTANT R15, desc[UR4][R12.64+0x2] ;  /* 0x000002040c0f7981 */ /* 0x000f28000c1e9500 */
[----:B------:R-:W5:Y:S04]  /*01b0*/  LDG.E.U16.CONSTANT R17, desc[UR4][R12.64+0x4] ;  /* 0x000004040c117981 */ /* 0x000f68000c1e9500 */
[----:B------:R0:W5:Y:S01]  /*01c0*/  LDG.E.U16.CONSTANT R19, desc[UR4][R12.64+0x6] ;  /* 0x000006040c137981 */ /* 0x000162000c1e9500 */
[----:B------:R-:W-:-:S04]  /*01d0*/  LEA R9, R6, R9, 0x2 ;  /* 0x0000000906097211 */ /* 0x000fc800078e10ff */
[----:B------:R-:W-:-:S04]  /*01e0*/  IADD3 R9, PT, PT, R9, 0x3, RZ ;  /* 0x0000000309097810 */ /* 0x000fc80007ffe0ff */
[----:B------:R-:W-:Y:S01]  /*01f0*/  ISETP.GE.AND P0, PT, R9, UR6, PT ;  /* 0x0000000609007c0c */ /* 0x000fe2000bf06270 */
[----:B--2---:R-:W3:Y:S08]  /*0200*/  I2F.F16.S8 R10, R20 ;  /* 0x00000014000a7306 */ /* 0x004ef00000000c00 */
[----:B------:R-:W4:Y:S01]  /*0210*/  I2F.F16.S8 R14, R20.B1 ;  /* 0x10000014000e7306 */ /* 0x000f220000000c00 */
[----:B---3--:R-:W-:-:S07]  /*0220*/  HFMA2 R10, R10.H0_H0, R7.H0_H0, R8.H0_H0 ;  /* 0x200000070a0a7231 */ /* 0x008fce0000040808 */
[----:B------:R-:W5:Y:S01]  /*0230*/  I2F.F16.S8 R16, R20.B2 ;  /* 0x2000001400107306 */ /* 0x000f620000000c00 */
[----:B------:R-:W-:-:S04]  /*0240*/  HMUL2 R11, R10.H0_H0, 0.044708251953125, 0.044708251953125 ;  /* 0x29b929b90a0b7832 */ /* 0x000fc80000000800 */
[----:B------:R-:W-:-:S03]  /*0250*/  HMUL2 R11, R11.H0_H0, R10.H0_H0 ;  /* 0x2000000a0b0b7232 */ /* 0x000fc60000000800 */
[----:B------:R-:W1:Y:S01]  /*0260*/  I2F.F16.S8 R18, R20.B3 ;  /* 0x3000001400127306 */ /* 0x000e620000000c00 */
[-C--:B----4-:R-:W-:Y:S02]  /*0270*/  HFMA2 R8, R14.H0_H0, R7.reuse.H0_H0, R15.H0_H0 ;  /* 0x200000070e087231 */ /* 0x090fe4000004080f */
[----:B0-----:R-:W-:Y:S02]  /*0280*/  HFMA2 R13, R11.H0_H0, R10.H0_H0, R10.H0_H0 ;  /* 0x2000000a0b0d7231 */ /* 0x001fe4000004080a */
[----:B------:R-:W-:Y:S02]  /*0290*/  HMUL2 R14, R8.H0_H0, 0.044708251953125, 0.044708251953125 ;  /* 0x29b929b9080e7832 */ /* 0x000fe40000000800 */
[----:B-----5:R-:W-:Y:S02]  /*02a0*/  HFMA2 R11, R16.H0_H0, R7.H0_H0, R17.H0_H0 ;  /* 0x20000007100b7231 */ /* 0x020fe40000040811 */
[----:B------:R-:W-:Y:S02]  /*02b0*/  HMUL2 R13, R13.H0_H0, 0.7978515625, 0.7978515625 ;  /* 0x3a623a620d0d7832 */ /* 0x000fe40000000800 */
[----:B------:R-:W-:-:S02]  /*02c0*/  HMUL2 R14, R14.H0_H0, R8.H0_H0 ;  /* 0x200000080e0e7232 */ /* 0x000fc40000000800 */
[----:B------:R-:W-:Y:S02]  /*02d0*/  HMUL2 R15, R11.H0_H0, 0.044708251953125, 0.044708251953125 ;  /* 0x29b929b90b0f7832 */ /* 0x000fe40000000800 */
[----:B-1----:R-:W-:Y:S01]  /*02e0*/  HFMA2 R12, R18.H0_H0, R7.H0_H0, R19.H0_H0 ;  /* 0x20000007120c7231 */ /* 0x002fe20000040813 */
[----:B------:R-:W0:Y:S01]  /*02f0*/  MUFU.TANH.F16 R13, R13 ;  /* 0x0000000d000d7308 */ /* 0x000e220000002500 */
[----:B------:R-:W-:Y:S02]  /*0300*/  HFMA2 R14, R14.H0_H0, R8.H0_H0, R8.H0_H0 ;  /* 0x200000080e0e7231 */ /* 0x000fe40000040808 */
[----:B------:R-:W-:Y:S02]  /*0310*/  HMUL2 R16, R12.H0_H0, 0.044708251953125, 0.044708251953125 ;  /* 0x29b929b90c107832 */ /* 0x000fe40000000800 */
[----:B------:R-:W-:Y:S02]  /*0320*/  HMUL2 R15, R15.H0_H0, R11.H0_H0 ;  /* 0x2000000b0f0f7232 */ /* 0x000fe40000000800 */
[----:B------:R-:W-:-:S02]  /*0330*/  HMUL2 R14, R14.H0_H0, 0.7978515625, 0.7978515625 ;  /* 0x3a623a620e0e7832 */ /* 0x000fc40000000800 */
[-C--:B------:R-:W-:Y:S02]  /*0340*/  HMUL2 R16, R16.H0_H0, R12.reuse.H0_H0 ;  /* 0x2000000c10107232 */ /* 0x080fe40000000800 */
[----:B------:R-:W-:Y:S02]  /*0350*/  HFMA2 R15, R15.H0_H0, R11.H0_H0, R11.H0_H0 ;  /* 0x2000000b0f0f7231 */ /* 0x000fe4000004080b */
[----:B------:R-:W-:Y:S01]  /*0360*/  HFMA2 R16, R16.H0_H0, R12.H0_H0, R12.H0_H0 ;  /* 0x2000000c10107231 */ /* 0x000fe2000004080c */
[----:B------:R-:W1:Y:S01]  /*0370*/  MUFU.TANH.F16 R14, R14 ;  /* 0x0000000e000e7308 */ /* 0x000e620000002500 */
[----:B------:R-:W-:Y:S02]  /*0380*/  HMUL2 R15, R15.H0_H0, 0.7978515625, 0.7978515625 ;  /* 0x3a623a620f0f7832 */ /* 0x000fe40000000800 */
[----:B------:R-:W-:Y:S02]  /*0390*/  HMUL2 R16, R16.H0_H0, 0.7978515625, 0.7978515625 ;  /* 0x3a623a6210107832 */ /* 0x000fe40000000800 */
[----:B0-----:R-:W-:-:S03]  /*03a0*/  HADD2 R13, R13.H0_H0, 1, 1 ;  /* 0x3c003c000d0d7430 */ /* 0x001fc60000000800 */
[----:B------:R-:W0:Y:S01]  /*03b0*/  MUFU.TANH.F16 R15, R15 ;  /* 0x0000000f000f7308 */ /* 0x000e220000002500 */
[----:B------:R-:W-:-:S04]  /*03c0*/  HMUL2 R13, R13.H0_H0, 0.5, 0.5 ;  /* 0x380038000d0d7832 */ /* 0x000fc80000000800 */
[----:B------:R-:W-:-:S03]  /*03d0*/  HMUL2 R13, R10.H0_H0, R13.H0_H0 ;  /* 0x2000000d0a0d7232 */ /* 0x000fc60000000800 */
[----:B------:R-:W2:Y:S01]  /*03e0*/  MUFU.TANH.F16 R16, R16 ;  /* 0x0000001000107308 */ /* 0x000ea20000002500 */
[----:B------:R-:W-:Y:S02]  /*03f0*/  HMUL2 R13, R13.H0_H0, R7.H1_H1 ;  /* 0x300000070d0d7232 */ /* 0x000fe40000000800 */
[----:B-1----:R-:W-:-:S03]  /*0400*/  HADD2 R10, R14.H0_H0, 1, 1 ;  /* 0x3c003c000e0a7430 */ /* 0x002fc60000000800 */
[----:B------:R-:W-:Y:S02]  /*0410*/  HADD2.F32 R13, -RZ, R13.H0_H0 ;  /* 0x2000000dff0d7230 */ /* 0x000fe40000004100 */
[----:B------:R-:W-:Y:S02]  /*0420*/  HMUL2 R10, R10.H0_H0, 0.5, 0.5 ;  /* 0x380038000a0a7832 */ /* 0x000fe40000000800 */
[----:B0-----:R-:W-:Y:S02]  /*0430*/  HADD2 R14, R15.H0_H0, 1, 1 ;  /* 0x3c003c000f0e7430 */ /* 0x001fe40000000800 */
[----:B------:R-:W-:Y:S01]  /*0440*/  HMUL2 R10, R8.H0_H0, R10.H0_H0 ;  /* 0x2000000a080a7232 */ /* 0x000fe20000000800 */
[----:B------:R-:W-:Y:S01]  /*0450*/  F2I.S8.NTZ R13, R13 ;  /* 0x0000000d000d7305 */ /* 0x000fe20000202100 */
[----:B------:R-:W-:Y:S02]  /*0460*/  HMUL2 R14, R14.H0_H0, 0.5, 0.5 ;  /* 0x380038000e0e7832 */ /* 0x000fe40000000800 */
[----:B------:R-:W-:-:S02]  /*0470*/  HMUL2 R10, R10.H0_H0, R7.H1_H1 ;  /* 0x300000070a0a7232 */ /* 0x000fc40000000800 */
[----:B--2---:R-:W-:Y:S02]  /*0480*/  HADD2 R8, R16.H0_H0, 1, 1 ;  /* 0x3c003c0010087430 */ /* 0x004fe40000000800 */
[----:B------:R-:W-:Y:S02]  /*0490*/  HMUL2 R14, R11.H0_H0, R14.H0_H0 ;  /* 0x2000000e0b0e7232 */ /* 0x000fe40000000800 */
[----:B------:R-:W-:Y:S02]  /*04a0*/  HADD2.F32 R10, -RZ, R10.H0_H0 ;  /* 0x2000000aff0a7230 */ /* 0x000fe40000004100 */
[----:B------:R-:W-:Y:S02]  /*04b0*/  HMUL2 R8, R8.H0_H0, 0.5, 0.5 ;  /* 0x3800380008087832 */ /* 0x000fe40000000800 */
[----:B------:R-:W-:Y:S02]  /*04c0*/  HMUL2 R14, R14.H0_H0, R7.H1_H1 ;  /* 0x300000070e0e7232 */ /* 0x000fe40000000800 */
[----:B------:R-:W-:Y:S01]  /*04d0*/  HMUL2 R8, R12.H0_H0, R8.H0_H0 ;  /* 0x200000080c087232 */ /* 0x000fe20000000800 */
[----:B------:R-:W0:Y:S02]  /*04e0*/  F2I.S8.NTZ R10, R10 ;  /* 0x0000000a000a7305 */ /* 0x000e240000202100 */
[----:B------:R-:W-:-:S02]  /*04f0*/  HADD2.F32 R14, -RZ, R14.H0_H0 ;  /* 0x2000000eff0e7230 */ /* 0x000fc40000004100 */
[----:B------:R-:W-:-:S05]  /*0500*/  HMUL2 R8, R8.H0_H0, R7.H1_H1 ;  /* 0x3000000708087232 */ /* 0x000fca0000000800 */
[----:B------:R-:W-:Y:S01]  /*0510*/  HADD2.F32 R8, -RZ, R8.H0_H0 ;  /* 0x20000008ff087230 */ /* 0x000fe20000004100 */
[----:B------:R-:W-:Y:S01]  /*0520*/  F2I.S8.NTZ R14, R14 ;  /* 0x0000000e000e7305 */ /* 0x000fe20000202100 */
[----:B0-----:R-:W-:-:S07]  /*0530*/  PRMT R13, R13, 0x3340, R10 ;  /* 0x000033400d0d7816 */ /* 0x001fce000000000a */
[----:B------:R-:W0:Y:S02]  /*0540*/  F2I.S8.NTZ R11, R8 ;  /* 0x00000008000b7305 */ /* 0x000e240000202100 */
[----:B0-----:R-:W-:-:S04]  /*0550*/  PRMT R12, R14, 0x3340, R11 ;  /* 0x000033400e0c7816 */ /* 0x001fc8000000000b */
[----:B------:R-:W-:-:S05]  /*0560*/  PRMT R13, R13, 0x5410, R12 ;  /* 0x000054100d0d7816 */ /* 0x000fca000000000c */
[----:B------:R0:W-:Y:S01]  /*0570*/  STG.E desc[UR4][R4.64], R13 ;  /* 0x0000000d04007986 */ /* 0x0001e2000c101904 */
[----:B------:R-:W-:Y:S05]  /*0580*/  @!P0 BRA `(.L_x_8) ;  /* 0xfffffff800e08947 */ /* 0x000fea000383ffff */
[----:B------:R-:W-:Y:S05]  /*0590*/  EXIT ;  /* 0x000000000000794d */ /* 0x000fea0003800000 */
.L_x_9:
        /* <DEDUP_REMOVED lines=14> */
.L_x_17:


//--------------------- .text._ZN17fastertransformer32add_bias_gelu_COL32_int32I_int8OEP5char4PK4int4PK7__half2iiPK6float4PKfSC_ --------------------------
	.section	.text._ZN17fastertransformer32add_bias_gelu_COL32_int32I_int8OEP5char4PK4int4PK7__half2iiPK6float4PKfSC_,"ax",@progbits
	.align	128
        .global         _ZN17fastertransformer32add_bias_gelu_COL32_int32I_int8OEP5char4PK4int4PK7__half2iiPK6float4PKfSC_
        .type           _ZN17fastertransformer32add_bias_gelu_COL32_int32I_int8OEP5char4PK4int4PK7__half2iiPK6float4PKfSC_,@function
        .size           _ZN17fastertransformer32add_bias_gelu_COL32_int32I_int8OEP5char4PK4int4PK7__half2iiPK6float4PKfSC_,(.L_x_18 - _ZN17fastertransformer32add_bias_gelu_COL32_int32I_int8OEP5char4PK4int4PK7__half2iiPK6float4PKfSC_)
        .other          _ZN17fastertransformer32add_bias_gelu_COL32_int32I_int8OEP5char4PK4int4PK7__half2iiPK6float4PKfSC_,@"STO_CUDA_ENTRY STV_DEFAULT"
_ZN17fastertransformer32add_bias_gelu_COL32_int32I_int8OEP5char4PK4int4PK7__half2iiPK6float4PKfSC_:
.text._ZN17fastertransformer32add_bias_gelu_COL32_int32I_int8OEP5char4PK4int4PK7__half2iiPK6float4PKfSC_:
[----:B------:R-:W-:Y:S01]  /*0000*/  LDC R1, c[0x0][0x37c] ;  /* 0x0000df00ff017b82 */ /* 0x000fe20000000800 */
[----:B------:R-:W0:Y:S01]  /*0010*/  S2R R11, SR_TID.X ;  /* 0x00000000000b7919 */ /* 0x000e220000002100 */
[----:B------:R-:W1:Y:S06]  /*0020*/  LDCU UR6, c[0x0][0x398] ;  /* 0x00007300ff0677ac */ /* 0x000e6c0008000800 */
[----:B------:R-:W2:Y:S01]  /*0030*/  LDC.64 R6, c[0x0][0x388] ;  /* 0x0000e200ff067b82 */ /* 0x000ea20000000a00 */
[----:B------:R-:W3:Y:S01]  /*0040*/  S2R R3, SR_CTAID.X ;  /* 0x0000000000037919 */ /* 0x000ee20000002500 */
[----:B------:R-:W4:Y:S06]  /*0050*/  LDCU.64 UR4, c[0x0][0x358] ;  /* 0x00006b00ff0477ac */ /* 0x000f2c0008000a00 */
[----:B------:R-:W5:Y:S08]  /*0060*/  LDC.64 R8, c[0x0][0x3a0] ;  /* 0x0000e800ff087b82 */ /* 0x000f700000000a00 */
[----:B------:R-:W1:Y:S01]  /*0070*/  LDC.64 R4, c[0x0][0x390] ;  /* 0x0000e400ff047b82 */ /* 0x000e620000000a00 */
[----:B0-----:R-:W-:-:S02]  /*0080*/  SHF.L.U32 R0, R11, 0x2, RZ ;  /* 0x000000020b007819 */ /* 0x001fc400000006ff */
[C---:B------:R-:W-:Y:S01]  /*0090*/  SHF.L.U32 R19, R11.reuse, 0x1, RZ ;  /* 0x000000010b137819 */ /* 0x040fe200000006ff */
[----:B-----5:R-:W-:Y:S01]  /*00a0*/  IMAD.WIDE.U32 R8, R11, 0x10, R8 ;  /* 0x000000100b087825 */ /* 0x020fe200078e0008 */
[C---:B------:R-:W-:Y:S02]  /*00b0*/  LOP3.LUT R2, R0.reuse, 0x1c, RZ, 0xc0, !PT ;  /* 0x0000001c00027812 */ /* 0x040fe400078ec0ff */
[----:B------:R-:W-:Y:S02]  /*00c0*/  LOP3.LUT R0, R0, 0xfe0, RZ, 0xc0, !PT ;  /* 0x00000fe000007812 */ /* 0x000fe400078ec0ff */
[----:B---3--:R-:W-:Y:S01]  /*00d0*/  LEA R3, R3, R2, 0x5 ;  /* 0x0000000203037211 */ /* 0x008fe200078e28ff */
[----:B----4-:R-:W3:Y:S01]  /*00e0*/  LDG.E.128.CONSTANT R8, desc[UR4][R8.64] ;  /* 0x0000000408087981 */ /* 0x010ee2000c1e9d00 */
[----:B-1----:R-:W-:-:S04]  /*00f0*/  IMAD.WIDE.U32 R18, R19, 0x4, R4 ;  /* 0x0000000413127825 */ /* 0x002fc800078e0004 */
[----:B------:R-:W-:Y:S01]  /*0100*/  IMAD R0, R0, UR6, R3 ;  /* 0x0000000600007c24 */ /* 0x000fe2000f8e0203 */
[----:B------:R-:W4:Y:S01]  /*0110*/  LDG.E.CONSTANT R13, desc[UR4][R18.64] ;  /* 0x00000004120d7981 */ /* 0x000f22000c1e9900 */
[----:B------:R-:W0:Y:S03]  /*0120*/  LDC.64 R2, c[0x0][0x3a8] ;  /* 0x0000ea00ff027b82 */ /* 0x000e260000000a00 */
[----:B------:R-:W-:Y:S01]  /*0130*/  SHF.R.U32.HI R0, RZ, 0x2, R0 ;  /* 0x00000002ff007819 */ /* 0x000fe20000011600 */
[----:B------:R-:W5:Y:S04]  /*0140*/  LDG.E.CONSTANT R14, desc[UR4][R18.64+0x4] ;  /* 0x00000404120e7981 */ /* 0x000f68000c1e9900 */
[----:B--2---:R-:W-:-:S06]  /*0150*/  IMAD.WIDE.U32 R6, R0, 0x10, R6 ;  /* 0x0000001000067825 */ /* 0x004fcc00078e0006 */
[----:B------:R-:W2:Y:S04]  /*0160*/  LDG.E.128.CONSTANT R4, desc[UR4][R6.64] ;  /* 0x0000000406047981 */ /* 0x000ea8000c1e9d00 */
[----:B0-----:R-:W5:Y:S01]  /*0170*/  LDG.E.CONSTANT R2, desc[UR4][R2.64] ;  /* 0x0000000402027981 */ /* 0x001f62000c1e9900 */
[----:B------:R-:W0:Y:S03]  /*0180*/  LDC.64 R16, c[0x0][0x3b0] ;  /* 0x0000ec00ff107b82 */ /* 0x000e260000000a00 */
[----:B0-----:R0:W5:Y:S01]  /*0190*/  LDG.E.CONSTANT R12, desc[UR4][R16.64] ;  /* 0x00000004100c7981 */ /* 0x001162000c1e9900 */
[----:B----4-:R-:W-:Y:S01]  /*01a0*/  HADD2.F32 R21, -RZ, R13.H0_H0 ;  /* 0x2000000dff157230 */ /* 0x010fe20000004100 */
[----:B--2---:R-:W-:-:S05]  /*01b0*/  I2FP.F32.S32 R15, R4 ;  /* 0x00000004000f7245 */ /* 0x004fca0000201400 */
[----:B---3--:R-:W-:Y:S01]  /*01c0*/  FMUL.FTZ R15, R8, R15 ;  /* 0x0000000f080f7220 */ /* 0x008fe20000410000 */
[----:B------:R-:W-:-:S03]  /*01d0*/  I2FP.F32.S32 R23, R6 ;  /* 0x0000000600177245 */ /* 0x000fc60000201400 */
[----:B-----5:R-:W-:Y:S01]  /*01e0*/  FFMA.FTZ R4, R2, R15, R21 ;  /* 0x0000000f02047223 */ /* 0x020fe20000010015 */
[----:B------:R-:W-:Y:S01]  /*01f0*/  I2FP.F32.S32 R6, R5 ;  /* 0x0000000500067245 */ /* 0x000fe20000201400 */
[--C-:B------:R-:W-:Y:S01]  /*0200*/  HADD2.F32 R15, -RZ, R14.reuse.H0_H0 ;  /* 0x2000000eff0f7230 */ /* 0x100fe20000004100 */
[----:B0-----:R-:W-:Y:S01]  /*0210*/  I2FP.F32.S32 R16, R7 ;  /* 0x0000000700107245 */ /* 0x001fe20000201400 */
[----:B------:R-:W-:Y:S01]  /*0220*/  FMUL.FTZ R5, R4, 0.044714998453855514526 ;  /* 0x3d37271304057820 */ /* 0x000fe20000410000 */
[----:B------:R-:W-:Y:S01]  /*0230*/  FMUL.FTZ R23, R10, R23 ;  /* 0x000000170a177220 */ /* 0x000fe20000410000 */
[----:B------:R-:W-:Y:S02]  /*0240*/  HADD2.F32 R13, -RZ, R13.H1_H1 ;  /* 0x3000000dff0d7230 */ /* 0x000fe40000004100 */
[----:B------:R-:W-:Y:S01]  /*0250*/  FMUL.FTZ R9, R9, R6 ;  /* 0x0000000609097220 */ /* 0x000fe20000410000 */
[----:B------:R-:W-:Y:S01]  /*0260*/  FMUL.FTZ R5, R4, R5 ;  /* 0x0000000504057220 */ /* 0x000fe20000410000 */
[----:B------:R-:W-:-:S02]  /*0270*/  HADD2.F32 R7, -RZ, R14.H1_H1 ;  /* 0x3000000eff077230 */ /* 0x000fc40000004100 */
[----:B------:R-:W-:Y:S01]  /*0280*/  FFMA.FTZ R3, R2, R23, R15 ;  /* 0x0000001702037223 */ /* 0x000fe2000001000f */
[----:B------:R-:W-:Y:S01]  /*0290*/  FMUL.FTZ R11, R11, R16 ;  /* 0x000000100b0b7220 */ /* 0x000fe20000410000 */
[----:B------:R-:W-:Y:S01]  /*02a0*/  FFMA.FTZ R6, R4, R5, R4 ;  /* 0x0000000504067223 */ /* 0x000fe20000010004 */
[C---:B------:R-:W-:Y:S01]  /*02b0*/  FFMA.FTZ R5, R2.reuse, R9, R13 ;  /* 0x0000000902057223 */ /* 0x040fe2000001000d */
[----:B------:R-:W-:Y:S01]  /*02c0*/  FMUL.FTZ R8, R3, 0.044714998453855514526 ;  /* 0x3d37271303087820 */ /* 0x000fe20000410000 */
[----:B------:R-:W-:-:S03]  /*02d0*/  FFMA.FTZ R2, R2, R11, R7 ;  /* 0x0000000b02027223 */ /* 0x000fc60000010007 */
[----:B------:R-:W-:Y:S01]  /*02e0*/  FMUL.FTZ R10, R3, R8 ;  /* 0x00000008030a7220 */ /* 0x000fe20000410000 */
[----:B------:R-:W-:Y:S01]  /*02f0*/  FMUL.FTZ R7, R2, 0.044714998453855514526 ;  /* 0x3d37271302077820 */ /* 0x000fe20000410000 */
[C---:B------:R-:W-:Y:S01]  /*0300*/  FMUL.FTZ R8, R5.reuse, 0.044714998453855514526 ;  /* 0x3d37271305087820 */ /* 0x040fe20000410000 */
[----:B------:R-:W-:Y:S02]  /*0310*/  FMUL.FTZ R6, R6, 0.79788458347320556641 ;  /* 0x3f4c422a06067820 */ /* 0x000fe40000410000 */
[C---:B------:R-:W-:Y:S01]  /*0320*/  FMUL.FTZ R7, R2.reuse, R7 ;  /* 0x0000000702077220 */ /* 0x040fe20000410000 */
[----:B------:R-:W-:Y:S01]  /*0330*/  FMUL.FTZ R8, R5, R8 ;  /* 0x0000000805087220 */ /* 0x000fe20000410000 */
[----:B------:R-:W-:Y:S02]  /*0340*/  FFMA.FTZ R10, R3, R10, R3 ;  /* 0x0000000a030a7223 */ /* 0x000fe40000010003 */
[----:B------:R-:W-:Y:S01]  /*0350*/  FFMA.FTZ R7, R2, R7, R2 ;  /* 0x0000000702077223 */ /* 0x000fe20000010002 */
[----:B------:R-:W-:Y:S01]  /*0360*/  FFMA.FTZ R8, R5, R8, R5 ;  /* 0x0000000805087223 */ /* 0x000fe20000010005 */
[----:B------:R-:W0:Y:S01]  /*0370*/  MUFU.TANH R6, R6 ;  /* 0x0000000600067308 */ /* 0x000e220000002400 */
[----:B------:R-:W-:Y:S01]  /*0380*/  FMUL.FTZ R10, R10, 0.79788458347320556641 ;  /* 0x3f4c422a0a0a7820 */ /* 0x000fe20000410000 */
[----:B------:R-:W-:Y:S01]  /*0390*/  FMUL.FTZ R9, R7, 0.79788458347320556641 ;  /* 0x3f4c422a07097820 */ /* 0x000fe20000410000 */
[----:B------:R-:W-:-:S05]  /*03a0*/  FMUL.FTZ R8, R8, 0.79788458347320556641 ;  /* 0x3f4c422a08087820 */ /* 0x000fca0000410000 */
[----:B------:R-:W1:Y:S08]  /*03b0*/  MUFU.TANH R10, R10 ;  /* 0x0000000a000a7308 */ /* 0x000e700000002400 */
[----:B------:R-:W2:Y:S08]  /*03c0*/  MUFU.TANH R9, R9 ;  /* 0x0000000900097308 */ /* 0x000eb00000002400 */
[----:B------:R-:W3:Y:S01]  /*03d0*/  MUFU.TANH R8, R8 ;  /* 0x0000000800087308 */ /* 0x000ee20000002400 */
[----:B0-----:R-:W-:-:S04]  /*03e0*/  FADD.FTZ R6, R6, 1 ;  /* 0x3f80000006067421 */ /* 0x001fc80000010000 */
[----:B------:R-:W-:Y:S01]  /*03f0*/  FMUL.FTZ R7, R6, 0.5 ;  /* 0x3f00000006077820 */ /* 0x000fe20000410000 */
[----:B-1----:R-:W-:-:S03]  /*0400*/  FADD.FTZ R6, R10, 1 ;  /* 0x3f8000000a067421 */ /* 0x002fc60000010000 */
[----:B------:R-:W-:Y:S01]  /*0410*/  FMUL.FTZ R7, R4, R7 ;  /* 0x0000000704077220 */ /* 0x000fe20000410000 */
[----:B--2---:R-:W-:Y:S01]  /*0420*/  FADD.FTZ R9, R9, 1 ;  /* 0x3f80000009097421 */ /* 0x004fe20000010000 */
[----:B------:R-:W-:-:S03]  /*0430*/  FMUL.FTZ R6, R6, 0.5 ;  /* 0x3f00000006067820 */ /* 0x000fc60000410000 */
[----:B------:R-:W-:Y:S01]  /*0440*/  FMUL.FTZ R9, R9, 0.5 ;  /* 0x3f00000009097820 */ /* 0x000fe20000410000 */
[----:B---3--:R-:W-:Y:S01]  /*0450*/  FADD.FTZ R4, R8, 1 ;  /* 0x3f80000008047421 */ /* 0x008fe20000010000 */
[----:B------:R-:W-:-:S03]  /*0460*/  FMUL.FTZ R3, R3, R6 ;  /* 0x0000000603037220 */ /* 0x000fc60000410000 */
[----:B------:R-:W-:Y:S01]  /*0470*/  FMUL.FTZ R4, R4, 0.5 ;  /* 0x3f00000004047820 */ /* 0x000fe20000410000 */
[----:B------:R-:W-:Y:S01]  /*0480*/  FMUL.FTZ R9, R2, R9 ;  /* 0x0000000902097220 */ /* 0x000fe20000410000 */
[C---:B------:R-:W-:Y:S02]  /*0490*/  FMUL.FTZ R7, R12.reuse, R7 ;  /* 0x000000070c077220 */ /* 0x040fe40000410000 */
[----:B------:R-:W-:Y:S01]  /*04a0*/  FMUL.FTZ R5, R5, R4 ;  /* 0x0000000405057220 */ /* 0x000fe20000410000 */
[C---:B------:R-:W-:Y:S01]  /*04b0*/  FMUL.FTZ R6, R12.reuse, R3 ;  /* 0x000000030c067220 */ /* 0x040fe20000410000 */
[C---:B------:R-:W-:Y:S01]  /*04c0*/  FMUL.FTZ R9, R12.reuse, R9 ;  /* 0x000000090c097220 */ /* 0x040fe20000410000 */
[----:B------:R-:W0:Y:S01]  /*04d0*/  LDC.64 R2, c[0x0][0x380] ;  /* 0x0000e000ff027b82 */ /* 0x000e220000000a00 */
[----:B------:R-:W-:Y:S01]  /*04e0*/  FMUL.FTZ R5, R12, R5 ;  /* 0x000000050c057220 */ /* 0x000fe20000410000 */
[----:B------:R-:W-:Y:S08]  /*04f0*/  F2I.S8.NTZ R7, R7 ;  /* 0x0000000700077305 */ /* 0x000ff00000202100 */
[----:B------:R-:W1:Y:S08]  /*0500*/  F2I.S8.NTZ R4, R5 ;  /* 0x0000000500047305 */ /* 0x000e700000202100 */
[----:B------:R-:W-:Y:S08]  /*0510*/  F2I.S8.NTZ R6, R6 ;  /* 0x0000000600067305 */ /* 0x000ff00000202100 */
[----:B------:R-:W2:Y:S01]  /*0520*/  F2I.S8.NTZ R9, R9 ;  /* 0x0000000900097305 */ /* 0x000ea20000202100 */
[----:B-1----:R-:W-:Y:S01]  /*0530*/  PRMT R4, R7, 0x3340, R4 ;  /* 0x0000334007047816 */ /* 0x002fe20000000004 */
[----:B0-----:R-:W-:Y:S01]  /*0540*/  IMAD.WIDE.U32 R2, R0, 0x4, R2 ;  /* 0x0000000400027825 */ /* 0x001fe200078e0002 */
[----:B--2---:R-:W-:-:S04]  /*0550*/  PRMT R7, R6, 0x3340, R9 ;  /* 0x0000334006077816 */ /* 0x004fc80000000009 */
[----:B------:R-:W-:-:S05]  /*0560*/  PRMT R7, R4, 0x5410, R7 ;  /* 0x0000541004077816 */ /* 0x000fca0000000007 */
[----:B------:R-:W-:Y:S01]  /*0570*/  STG.E desc[UR4][R2.64], R7 ;  /* 0x0000000702007986 */ /* 0x000fe2000c101904 */
[----:B------:R-:W-:Y:S05]  /*0580*/  EXIT ;  /* 0x000000000000794d */ /* 0x000fea0003800000 */
.L_x_10:
        /* <DEDUP_REMOVED lines=15> */
.L_x_18:


//--------------------- .text._ZN17fastertransformer32add_bias_gelu_COL32_int32I_int8OEPaPKiPKfiiS4_S4_S4_ --------------------------
	.section	.text._ZN17fastertransformer32add_bias_gelu_COL32_int32I_int8OEPaPKiPKfiiS4_S4_S4_,"ax",@progbits
	.align	128
        .global         _ZN17fastertransformer32add_bias_gelu_COL32_int32I_int8OEPaPKiPKfiiS4_S4_S4_
        .type           _ZN17fastertransformer32add_bias_gelu_COL32_int32I_int8OEPaPKiPKfiiS4_S4_S4_,@function
        .size           _ZN17fastertransformer32add_bias_gelu_COL32_int32I_int8OEPaPKiPKfiiS4_S4_S4_,(.L_x_19 - _ZN17fastertransformer32add_bias_gelu_COL32_int32I_int8OEPaPKiPKfiiS4_S4_S4_)
        .other          _ZN17fastertransformer32add_bias_gelu_COL32_int32I_int8OEPaPKiPKfiiS4_S4_S4_,@"STO_CUDA_ENTRY STV_DEFAULT"
_ZN17fastertransformer32add_bias_gelu_COL32_int32I_int8OEPaPKiPKfiiS4_S4_S4_:
.text._ZN17fastertransformer32add_bias_gelu_COL32_int32I_int8OEPaPKiPKfiiS4_S4_S4_:
[----:B------:R-:W-:Y:S01]  /*0000*/  LDC R1, c[0x0][0x37c] ;  /* 0x0000df00ff017b82 */ /* 0x000fe20000000800 */
[----:B------:R-:W0:Y:S01]  /*0010*/  S2R R11, SR_TID.X ;  /* 0x00000000000b7919 */ /* 0x000e220000002100 */
[----:B------:R-:W1:Y:S06]  /*0020*/  LDCU UR6, c[0x0][0x398] ;  /* 0x00007300ff0677ac */ /* 0x000e6c0008000800 */
[----:B------:R-:W2:Y:S01]  /*0030*/  LDC.64 R4, c[0x0][0x388] ;  /* 0x0000e200ff047b82 */ /* 0x000ea20000000a00 */
[----:B------:R-:W3:Y:S01]  /*0040*/  S2R R7, SR_CTAID.X ;  /* 0x0000000000077919 */ /* 0x000ee20000002500 */
[----:B------:R-:W4:Y:S06]  /*0050*/  LDCU.64 UR4, c[0x0][0x358] ;  /* 0x00006b00ff0477ac */ /* 0x000f2c0008000a00 */
[----:B------:R-:W5:Y:S08]  /*0060*/  LDC.64 R8, c[0x0][0x3a0] ;  /* 0x0000e800ff087b82 */ /* 0x000f700000000a00 */
[----:B------:R-:W4:Y:S01]  /*0070*/  LDC.64 R14, c[0x0][0x390] ;  /* 0x0000e400ff0e7b82 */ /* 0x000f220000000a00 */
[C---:B0-----:R-:W-:Y:S01]  /*0080*/  SHF.L.U32 R0, R11.reuse, 0x2, RZ ;  /* 0x000000020b007819 */ /* 0x041fe200000006ff */
[----:B-----5:R-:W-:-:S03]  /*0090*/  IMAD.WIDE.U32 R8, R11, 0x10, R8 ;  /* 0x000000100b087825 */ /* 0x020fc600078e0008 */
[C---:B------:R-:W-:Y:S02]  /*00a0*/  LOP3.LUT R2, R0.reuse, 0x1c, RZ, 0xc0, !PT ;  /* 0x0000001c00027812 */ /* 0x040fe400078ec0ff */
[----:B------:R-:W-:Y:S02]  /*00b0*/  LOP3.LUT R0, R0, 0xfe0, RZ, 0xc0, !PT ;  /* 0x00000fe000007812 */ /* 0x000fe400078ec0ff */
[----:B---3--:R-:W-:Y:S02]  /*00c0*/  LEA R7, R7, R2, 0x5 ;  /* 0x0000000207077211 */ /* 0x008fe400078e28ff */
[----:B------:R-:W0:Y:S03]  /*00d0*/  LDC.64 R2, c[0x0][0x3a8] ;  /* 0x0000ea00ff027b82 */ /* 0x000e260000000a00 */
[----:B-1----:R-:W-:-:S05]  /*00e0*/  IMAD R0, R0, UR6, R7 ;  /* 0x0000000600007c24 */ /* 0x002fca000f8e0207 */
[----:B------:R-:W-:-:S05]  /*00f0*/  SHF.R.U32.HI R0, RZ, 0x2, R0 ;  /* 0x00000002ff007819 */ /* 0x000fca0000011600 */
[----:B--2---:R-:W-:-:S06]  /*0100*/  IMAD.WIDE.U32 R4, R0, 0x10, R4 ;  /* 0x0000001000047825 */ /* 0x004fcc00078e0004 */
[----:B----4-:R-:W2:Y:S01]  /*0110*/  LDG.E.128.CONSTANT R4, desc[UR4][R4.64] ;  /* 0x0000000404047981 */ /* 0x010ea2000c1e9d00 */
[----:B------:R-:W-:-:S03]  /*0120*/  IMAD.WIDE.U32 R14, R11, 0x10, R14 ;  /* 0x000000100b0e7825 */ /* 0x000fc600078e000e */
[----:B------:R-:W3:Y:S04]  /*0130*/  LDG.E.128.CONSTANT R8, desc[UR4][R8.64] ;  /* 0x0000000408087981 */ /* 0x000ee8000c1e9d00 */
[----:B0-----:R-:W4:Y:S04]  /*0140*/  LDG.E.CONSTANT R2, desc[UR4][R2.64] ;  /* 0x0000000402027981 */ /* 0x001f28000c1e9900 */
[----:B------:R-:W4:Y:S01]  /*0150*/  LDG.E.128.CONSTANT R12, desc[UR4][R14.64] ;  /* 0x000000040e0c7981 */ /* 0x000f22000c1e9d00 */
[----:B------:R-:W0:Y:S03]  /*0160*/  LDC.64 R16, c[0x0][0x3b0] ;  /* 0x0000ec00ff107b82 */ /* 0x000e260000000a00 */
[----:B0-----:R-:W5:Y:S01]  /*0170*/  LDG.E.CONSTANT R16, desc[UR4][R16.64] ;  /* 0x0000000410107981 */ /* 0x001f62000c1e9900 */
[----:B--2---:R-:W-:-:S02]  /*0180*/  I2FP.F32.S32 R18, R5 ;  /* 0x0000000500127245 */ /* 0x004fc40000201400 */
[----:B------:R-:W-:-:S03]  /*0190*/  I2FP.F32.S32 R19, R4 ;  /* 0x0000000400137245 */ /* 0x000fc60000201400 */
[----:B---3--:R-:W-:Y:S01]  /*01a0*/  FMUL.FTZ R18, R9, R18 ;  /* 0x0000001209127220 */ /* 0x008fe20000410000 */
[----:B------:R-:W-:Y:S01]  /*01b0*/  I2FP.F32.S32 R9, R6 ;  /* 0x0000000600097245 */ /* 0x000fe20000201400 */
[----:B------:R-:W-:Y:S01]  /*01c0*/  FMUL.FTZ R19, R8, R19 ;  /* 0x0000001308137220 */ /* 0x000fe20000410000 */
[----:B------:R-:W-:-:S03]  /*01d0*/  I2FP.F32.S32 R6, R7 ;  /* 0x0000000700067245 */ /* 0x000fc60000201400 */
[----:B------:R-:W-:Y:S01]  /*01e0*/  FMUL.FTZ R9, R10, R9 ;  /* 0x000000090a097220 */ /* 0x000fe20000410000 */
[C---:B----4-:R-:W-:Y:S01]  /*01f0*/  FFMA.FTZ R13, R2.reuse, R18, R13 ;  /* 0x00000012020d7223 */ /* 0x050fe2000001000d */
[----:B------:R-:W-:Y:S01]  /*0200*/  FMUL.FTZ R6, R11, R6 ;  /* 0x000000060b067220 */ /* 0x000fe20000410000 */
[C---:B------:R-:W-:Y:S01]  /*0210*/  FFMA.FTZ R12, R2.reuse, R19, R12 ;  /* 0x00000013020c7223 */ /* 0x040fe2000001000c */
[C---:B------:R-:W-:Y:S01]  /*0220*/  FFMA.FTZ R14, R2.reuse, R9, R14 ;  /* 0x00000009020e7223 */ /* 0x040fe2000001000e */
[C---:B------:R-:W-:Y:S01]  /*0230*/  FMUL.FTZ R4, R13.reuse, 0.044714998453855514526 ;  /* 0x3d3727130d047820 */ /* 0x040fe20000410000 */
[----:B------:R-:W-:Y:S01]  /*0240*/  FFMA.FTZ R15, R2, R6, R15 ;  /* 0x00000006020f7223 */ /* 0x000fe2000001000f */
[----:B------:R-:W-:Y:S01]  /*0250*/  FMUL.FTZ R5, R12, 0.044714998453855514526 ;  /* 0x3d3727130c057820 */ /* 0x000fe20000410000 */
[----:B------:R-:W-:Y:S01]  /*0260*/  FMUL.FTZ R3, R14, 0.044714998453855514526 ;  /* 0x3d3727130e037820 */ /* 0x000fe20000410000 */
[----:B------:R-:W-:Y:S01]  /*0270*/  FMUL.FTZ R4, R13, R4 ;  /* 0x000000040d047220 */ /* 0x000fe20000410000 */
[----:B------:R-:W-:Y:S01]  /*0280*/  FMUL.FTZ R2, R15, 0.044714998453855514526 ;  /* 0x3d3727130f027820 */ /* 0x000fe20000410000 */
[----:B------:R-:W-:Y:S01]  /*0290*/  FMUL.FTZ R5, R12, R5 ;  /* 0x000000050c057220 */ /* 0x000fe20000410000 */
[----:B------:R-:W-:Y:S01]  /*02a0*/  FMUL.FTZ R3, R14, R3 ;  /* 0x000000030e037220 */ /* 0x000fe20000410000 */
[----:B------:R-:W-:Y:S01]  /*02b0*/  FFMA.FTZ R4, R13, R4, R13 ;  /* 0x000000040d047223 */ /* 0x000fe2000001000d */
[C---:B------:R-:W-:Y:S01]  /*02c0*/  FMUL.FTZ R2, R15.reuse, R2 ;  /* 0x000000020f027220 */ /* 0x040fe20000410000 */
[----:B------:R-:W-:Y:S01]  /*02d0*/  FFMA.FTZ R5, R12, R5, R12 ;  /* 0x000000050c057223 */ /* 0x000fe2000001000c */
[----:B------:R-:W-:Y:S01]  /*02e0*/  FFMA.FTZ R3, R14, R3, R14 ;  /* 0x000000030e037223 */ /* 0x000fe2000001000e */
[----:B------:R-:W-:Y:S01]  /*02f0*/  FMUL.FTZ R4, R4, 0.79788458347320556641 ;  /* 0x3f4c422a04047820 */ /* 0x000fe20000410000 */
[----:B------:R-:W-:Y:S01]  /*0300*/  FFMA.FTZ R2, R15, R2, R15 ;  /* 0x000000020f027223 */ /* 0x000fe2000001000f */
[----:B------:R-:W-:Y:S01]  /*0310*/  FMUL.FTZ R5, R5, 0.79788458347320556641 ;  /* 0x3f4c422a05057820 */ /* 0x000fe20000410000 */
[----:B------:R-:W-:-:S02]  /*0320*/  FMUL.FTZ R3, R3, 0.79788458347320556641 ;  /* 0x3f4c422a03037820 */ /* 0x000fc40000410000 */
[----:B------:R-:W-:Y:S01]  /*0330*/  FMUL.FTZ R6, R2, 0.79788458347320556641 ;  /* 0x3f4c422a02067820 */ /* 0x000fe20000410000 */
[----:B------:R-:W0:Y:S08]  /*0340*/  MUFU.TANH R4, R4 ;  /* 0x0000000400047308 */ /* 0x000e300000002400 */
[----:B------:R-:W1:Y:S08]  /*0350*/  MUFU.TANH R5, R5 ;  /* 0x0000000500057308 */ /* 0x000e700000002400 */
[----:B------:R-:W2:Y:S01]  /*0360*/  MUFU.TANH R3, R3 ;  /* 0x0000000300037308 */ /* 0x000ea20000002400 */
[----:B0-----:R-:W-:-:S04]  /*0370*/  FADD.FTZ R2, R4, 1 ;  /* 0x3f80000004027421 */ /* 0x001fc80000010000 */
[----:B------:R-:W-:-:S03]  /*0380*/  FMUL.FTZ R2, R2, 0.5 ;  /* 0x3f00000002027820 */ /* 0x000fc60000410000 */
[----:B------:R-:W0:Y:S01]  /*0390*/  MUFU.TANH R6, R6 ;  /* 0x0000000600067308 */ /* 0x000e220000002400 */
[----:B-1----:R-:W-:Y:S01]  /*03a0*/  FADD.FTZ R5, R5, 1 ;  /* 0x3f80000005057421 */ /* 0x002fe20000010000 */
[----:B------:R-:W-:-:S03]  /*03b0*/  FMUL.FTZ R13, R13, R2 ;  /* 0x000000020d0d7220 */ /* 0x000fc60000410000 */
[----:B------:R-:W-:Y:S01]  /*03c0*/  FMUL.FTZ R5, R5, 0.5 ;  /* 0x3f00000005057820 */ /* 0x000fe20000410000 */
[----:B-----5:R-:W-:Y:S01]  /*03d0*/  FMUL.FTZ R13, R16, R13 ;  /* 0x0000000d100d7220 */ /* 0x020fe20000410000 */
[----:B--2---:R-:W-:Y:S02]  /*03e0*/  FADD.FTZ R4, R3, 1 ;  /* 0x3f80000003047421 */ /* 0x004fe40000010000 */
[----:B------:R-:W-:Y:S02]  /*03f0*/  FMUL.FTZ R5, R12, R5 ;  /* 0x000000050c057220 */ /* 0x000fe40000410000 */
[----:B------:R-:W-:Y:S02]  /*0400*/  FMUL.FTZ R3, R4, 0.5 ;  /* 0x3f00000004037820 */ /* 0x000fe40000410000 */
[----:B------:R-:W-:Y:S01]  /*0410*/  FMUL.FTZ R5, R16, R5 ;  /* 0x0000000510057220 */ /* 0x000fe20000410000 */
[----:B------:R-:W-:Y:S01]  /*0420*/  F2I.S8.NTZ R4, R13 ;  /* 0x0000000d00047305 */ /* 0x000fe20000202100 */
[----:B0-----:R-:W-:Y:S01]  /*0430*/  FADD.FTZ R6, R6, 1 ;  /* 0x3f80000006067421 */ /* 0x001fe20000010000 */
[----:B------:R-:W-:-:S03]  /*0440*/  FMUL.FTZ R3, R14, R3 ;  /* 0x000000030e037220 */ /* 0x000fc60000410000 */
[----:B------:R-:W-:Y:S01]  /*0450*/  FMUL.FTZ R2, R6, 0.5 ;  /* 0x3f00000006027820 */ /* 0x000fe20000410000 */
[C---:B------:R-:W-:Y:S02]  /*0460*/  FMUL.FTZ R6, R16.reuse, R3 ;  /* 0x0000000310067220 */ /* 0x040fe40000410000 */
[----:B------:R-:W0:Y:S01]  /*0470*/  F2I.S8.NTZ R5, R5 ;  /* 0x0000000500057305 */ /* 0x000e220000202100 */
[----:B------:R-:W-:Y:S02]  /*0480*/  FMUL.FTZ R15, R15, R2 ;  /* 0x000000020f0f7220 */ /* 0x000fe40000410000 */
[----:B------:R-:W1:Y:S02]  /*0490*/  LDC.64 R2, c[0x0][0x380] ;  /* 0x0000e000ff027b82 */ /* 0x000e640000000a00 */
[----:B------:R-:W-:-:S03]  /*04a0*/  FMUL.FTZ R15, R16, R15 ;  /* 0x0000000f100f7220 */ /* 0x000fc60000410000 */
[----:B------:R-:W-:Y:S01]  /*04b0*/  F2I.S8.NTZ R6, R6 ;  /* 0x0000000600067305 */ /* 0x000fe20000202100 */
[----:B0-----:R-:W-:-:S07]  /*04c0*/  PRMT R4, R5, 0x3340, R4 ;  /* 0x0000334005047816 */ /* 0x001fce0000000004 */
[----:B------:R-:W0:Y:S01]  /*04d0*/  F2I.S8.NTZ R15, R15 ;  /* 0x0000000f000f7305 */ /* 0x000e220000202100 */
[----:B-1----:R-:W-:Y:S01]  /*04e0*/  IMAD.WIDE.U32 R2, R0, 0x4, R2 ;  /* 0x0000000400027825 */ /* 0x002fe200078e0002 */
[----:B0-----:R-:W-:-:S04]  /*04f0*/  PRMT R5, R6, 0x3340, R15 ;  /* 0x0000334006057816 */ /* 0x001fc8000000000f */
[----:B------:R-:W-:-:S05]  /*0500*/  PRMT R5, R4, 0x5410, R5 ;  /* 0x0000541004057816 */ /* 0x000fca0000000005 */
[----:B------:R-:W-:Y:S01]  /*0510*/  STG.E desc[UR4][R2.64], R5 ;  /* 0x0000000502007986 */ /* 0x000fe2000c101904 */
[----:B------:R-:W-:Y:S05]  /*0520*/  EXIT ;  /* 0x000000000000794d */ /* 0x000fea0003800000 */
.L_x_11:
        /* <DEDUP_REMOVED lines=13> */
.L_x_19:


//--------------------- .nv.shared.reserved.0     --------------------------
	.section	.nv.shared.reserved.0,"aw",@nobits
	.weak		__nv_reservedSMEM_offset_0_alias
	.size		__nv_reservedSMEM_offset_0_alias, 0, 64
	.other		__nv_reservedSMEM_offset_0_alias,@"STO_CUDA_RESERVED_SHARED STV_DEFAULT"
__nv_reservedSMEM_offset_0_alias:
	.zero		0
	.zero		64


//--------------------- .nv.constant0._ZN17fastertransformer24add_bias_gelu_ROW_int8IOI6__halfEEvPaPKaPKT_iiPKfS9_ --------------------------
	.section	.nv.constant0._ZN17fastertransformer24add_bias_gelu_ROW_int8IOI6__halfEEvPaPKaPKT_iiPKfS9_,"a",@progbits
	.sectionflags	@""
	.align	4
.nv.constant0._ZN17fastertransformer24add_bias_gelu_ROW_int8IOI6__halfEEvPaPKaPKT_iiPKfS9_:
	.zero		944


//--------------------- .nv.constant0._ZN17fastertransformer24add_bias_gelu_ROW_int8IOIfEEvPaPKaPKT_iiPKfS8_ --------------------------
	.section	.nv.constant0._ZN17fastertransformer24add_bias_gelu_ROW_int8IOIfEEvPaPKaPKT_iiPKfS8_,"a",@progbits
	.sectionflags	@""
	.align	4
.nv.constant0._ZN17fastertransformer24add_bias_gelu_ROW_int8IOIfEEvPaPKaPKT_iiPKfS8_:
	.zero		944


//--------------------- .nv.constant0._ZN17fastertransformer26add_bias_gelu_COL32_int8IOIfEEvPaPKT_iiPKfS6_ --------------------------
	.section	.nv.constant0._ZN17fastertransformer26add_bias_gelu_COL32_int8IOIfEEvPaPKT_iiPKfS6_,"a",@progbits
	.sectionflags	@""
	.align	4
.nv.constant0._ZN17fastertransformer26add_bias_gelu_COL32_int8IOIfEEvPaPKT_iiPKfS6_:
	.zero		936


//--------------------- .nv.constant0._ZN17fastertransformer26add_bias_gelu_COL32_int8IOI6__halfEEvPaPKaPKT_iiPKfS9_ --------------------------
	.section	.nv.constant0._ZN17fastertransformer26add_bias_gelu_COL32_int8IOI6__halfEEvPaPKaPKT_iiPKfS9_,"a",@progbits
	.sectionflags	@""
	.align	4
.nv.constant0._ZN17fastertransformer26add_bias_gelu_COL32_int8IOI6__halfEEvPaPKaPKT_iiPKfS9_:
	.zero		944


//--------------------- .nv.constant0._ZN17fastertransformer26add_bias_gelu_COL32_int8IOIfEEvPaPKaPKT_iiPKfS8_ --------------------------
	.section	.nv.constant0._ZN17fastertransformer26add_bias_gelu_COL32_int8IOIfEEvPaPKaPKT_iiPKfS8_,"a",@progbits
	.sectionflags	@""
	.align	4
.nv.constant0._ZN17fastertransformer26add_bias_gelu_COL32_int8IOIfEEvPaPKaPKT_iiPKfS8_:
	.zero		944


//--------------------- .nv.constant0._ZN17fastertransformer26add_bias_gelu_COL32_int8IOI6__halfEEvPaPKT_iiPKfS7_ --------------------------
	.section	.nv.constant0._ZN17fastertransformer26add_bias_gelu_COL32_int8IOI6__halfEEvPaPKT_iiPKfS7_,"a",@progbits
	.sectionflags	@""
	.align	4
.nv.constant0._ZN17fastertransformer26add_bias_gelu_COL32_int8IOI6__halfEEvPaPKT_iiPKfS7_:
	.zero		936


//--------------------- .nv.constant0._ZN17fastertransformer32add_bias_gelu_COL32_int32I_int8OEP5char4PK4int4PK7__half2iiPK6float4PKfSC_ --------------------------
	.section	.nv.constant0._ZN17fastertransformer32add_bias_gelu_COL32_int32I_int8OEP5char4PK4int4PK7__half2iiPK6float4PKfSC_,"a",@progbits
	.sectionflags	@""
	.align	4
.nv.constant0._ZN17fastertransformer32add_bias_gelu_COL32_int32I_int8OEP5char4PK4int4PK7__half2iiPK6float4PKfSC_:
	.zero		952


//--------------------- .nv.constant0._ZN17fastertransformer32add_bias_gelu_COL32_int32I_int8OEPaPKiPKfiiS4_S4_S4_ --------------------------
	.section	.nv.constant0._ZN17fastertransformer32add_bias_gelu_COL32_int32I_int8OEPaPKiPKfiiS4_S4_S4_,"a",@progbits
	.sectionflags	@""
	.align	4
.nv.constant0._ZN17fastertransformer32add_bias_gelu_COL32_int32I_int8OEPaPKiPKfiiS4_S4_S4_:
	.zero		952


//--------------------- SYMBOLS --------------------------

	.type		.nv.reservedSmem.offset0,@object
	.size		.nv.reservedSmem.offset0,0x4
